	.target	sm_100a

	.elftype	@"ET_EXEC"


//--------------------- .note.nv.tkinfo           --------------------------
	.section	.note.nv.tkinfo,"",@"SHT_NOTE"
	.sectionflags	@"SHF_NOTE_NV_TKINFO"
	.tkinfo
        /*0018*/ 	.word	0x00000002
        /*0030*/ 	.string	""
        /*0030*/ 	.string	"ptxas"
        /*0030*/ 	.string	"Cuda compilation tools, release 13.0, V13.0.88"
        /*0030*/ 	.string	"Build cuda_13.0.r13.0/compiler.36424714_0"
        /*0030*/ 	.string	"-arch sm_100a -m 64 "



//--------------------- .note.nv.cuinfo           --------------------------
	.section	.note.nv.cuinfo,"",@"SHT_NOTE"
	.sectionflags	@"SHF_NOTE_NV_CUINFO"
        /*0018*/ 	.short	0x0002
        /*001a*/ 	.short	0x0064
        /*001c*/ 	.short	0x0082
	.zero		2


//--------------------- .nv.info                  --------------------------
	.section	.nv.info,"",@"SHT_CUDA_INFO"
	.align	4


	//----- nvinfo : EIATTR_REGCOUNT
	.align		4
        /*0000*/ 	.byte	0x04, 0x2f
        /*0002*/ 	.short	(.L_19 - .L_18)
	.align		4
.L_18:
        /*0004*/ 	.word	index@(_ZN7cutlass13device_kernelINS_4conv6kernel13ConvUniversalINS1_16ConvProblemShapeILNS1_8OperatorE0ELi2EEENS1_10collective14CollectiveConvINS1_47MainloopSm100TmaUmmaWarpSpecializedImplicitGemmILS5_0ELi54ELi2ELi1ELi2EN4cute5tupleIJNSA_1CILi1EEESD_SD_EEEEENSB_IJNSC_ILi64EEESG_NSB_IJNSC_ILi32EEEEEEEEENS_12float_e4m3_tESK_NSA_8TiledMMAINSA_8MMA_AtomIJNSA_10MMA_TraitsINSA_19SM100_MMA_F8F6F4_SSEJSK_SK_fSG_SG_NSA_17integral_constantINSA_4UMMA5MajorELSR_0EEESS_NSP_INSQ_7ScaleInELST_0EEESU_EEEEEENSA_6LayoutISE_NSB_IJNSC_ILi0EEESY_SY_EEEEENSB_IJNSA_10UnderscoreES11_S11_EEEEENS7_6detail27Sm100ImplicitGemmTileTraitsINSA_20SM90_TMA_LOAD_IM2COLENSA_14ComposedLayoutINSA_7SwizzleILi1ELi4ELi3EEENSA_18smem_ptr_flag_bitsILi8EEENSX_INSB_IJNSC_ILi8EEESH_EEENSB_IJSH_SD_EEEEEEEvEENS15_INSA_13SM90_TMA_LOADES1G_vEEEENS_8epilogue10collective18CollectiveEpilogueINS1L_23Sm100TmaWarpSpecializedILi1ELi1ELi32ELb0ELb0EEEJSJ_NSB_IJNSX_ISG_SD_EES1Q_EEESK_NSB_IJNSB_IJlllEEESD_SY_EEESK_S1T_NS1L_6fusion15FusionCallbacksIS1P_NS1U_17LinearCombinationISK_fSK_fLNS_15FloatRoundStyleE2EEESJ_S1R_JEEENSA_5SM1004TMEM4LOAD26SM100_TMEM_LOAD_16dp32b32xES16_NS17_INS18_ILi2ELi4ELi3EEES1B_NSX_INSB_IJS1C_SG_EEENSB_IJSG_SD_EEEEEEENSA_39AutoVectorizingCopyWithAssumedAlignmentILi128EEENSA_21SM90_TMA_STORE_IM2COLES28_S2A_S2A_EEEvvEEEEvNT_6ParamsE)
        /*0008*/ 	.word	0x00000077


	//----- nvinfo : EIATTR_FRAME_SIZE
	.align		4
.L_19:
        /*000c*/ 	.byte	0x04, 0x11
        /*000e*/ 	.short	(.L_21 - .L_20)
	.align		4
.L_20:
        /*0010*/ 	.word	index@($__internal_2_$__cuda_sm10x_tcgen05_guardrail_trap_unallocated_columns_being_dealloced)
        /*0014*/ 	.word	0x00000008


	//----- nvinfo : EIATTR_FRAME_SIZE
	.align		4
.L_21:
        /*0018*/ 	.byte	0x04, 0x11
        /*001a*/ 	.short	(.L_23 - .L_22)
	.align		4
.L_22:
        /*001c*/ 	.word	index@($__internal_1_$__cuda_sm10x_tcgen05_guardrail_trap_phase_invalid_during_alloc)
        /*0020*/ 	.word	0x00000008


	//----- nvinfo : EIATTR_FRAME_SIZE
	.align		4
.L_23:
        /*0024*/ 	.byte	0x04, 0x11
        /*0026*/ 	.short	(.L_25 - .L_24)
	.align		4
.L_24:
        /*0028*/ 	.word	index@($__internal_0_$__cuda_sm10x_tcgen05_guardrail_trap_col_being_dealloced_not_returned_by_alloc)
        /*002c*/ 	.word	0x00000008


	//----- nvinfo : EIATTR_FRAME_SIZE
	.align		4
.L_25:
        /*0030*/ 	.byte	0x04, 0x11
        /*0032*/ 	.short	(.L_27 - .L_26)
	.align		4
.L_26:
        /*0034*/ 	.word	index@(_ZN7cutlass13device_kernelINS_4conv6kernel13ConvUniversalINS1_16ConvProblemShapeILNS1_8OperatorE0ELi2EEENS1_10collective14CollectiveConvINS1_47MainloopSm100TmaUmmaWarpSpecializedImplicitGemmILS5_0ELi54ELi2ELi1ELi2EN4cute5tupleIJNSA_1CILi1EEESD_SD_EEEEENSB_IJNSC_ILi64EEESG_NSB_IJNSC_ILi32EEEEEEEEENS_12float_e4m3_tESK_NSA_8TiledMMAINSA_8MMA_AtomIJNSA_10MMA_TraitsINSA_19SM100_MMA_F8F6F4_SSEJSK_SK_fSG_SG_NSA_17integral_constantINSA_4UMMA5MajorELSR_0EEESS_NSP_INSQ_7ScaleInELST_0EEESU_EEEEEENSA_6LayoutISE_NSB_IJNSC_ILi0EEESY_SY_EEEEENSB_IJNSA_10UnderscoreES11_S11_EEEEENS7_6detail27Sm100ImplicitGemmTileTraitsINSA_20SM90_TMA_LOAD_IM2COLENSA_14ComposedLayoutINSA_7SwizzleILi1ELi4ELi3EEENSA_18smem_ptr_flag_bitsILi8EEENSX_INSB_IJNSC_ILi8EEESH_EEENSB_IJSH_SD_EEEEEEEvEENS15_INSA_13SM90_TMA_LOADES1G_vEEEENS_8epilogue10collective18CollectiveEpilogueINS1L_23Sm100TmaWarpSpecializedILi1ELi1ELi32ELb0ELb0EEEJSJ_NSB_IJNSX_ISG_SD_EES1Q_EEESK_NSB_IJNSB_IJlllEEESD_SY_EEESK_S1T_NS1L_6fusion15FusionCallbacksIS1P_NS1U_17LinearCombinationISK_fSK_fLNS_15FloatRoundStyleE2EEESJ_S1R_JEEENSA_5SM1004TMEM4LOAD26SM100_TMEM_LOAD_16dp32b32xES16_NS17_INS18_ILi2ELi4ELi3EEES1B_NSX_INSB_IJS1C_SG_EEENSB_IJSG_SD_EEEEEEENSA_39AutoVectorizingCopyWithAssumedAlignmentILi128EEENSA_21SM90_TMA_STORE_IM2COLES28_S2A_S2A_EEEvvEEEEvNT_6ParamsE)
        /*0038*/ 	.word	0x00000008


	//----- nvinfo : EIATTR_MIN_STACK_SIZE
	.align		4
.L_27:
        /*003c*/ 	.byte	0x04, 0x12
        /*003e*/ 	.short	(.L_29 - .L_28)
	.align		4
.L_28:
        /*0040*/ 	.word	index@(_ZN7cutlass13device_kernelINS_4conv6kernel13ConvUniversalINS1_16ConvProblemShapeILNS1_8OperatorE0ELi2EEENS1_10collective14CollectiveConvINS1_47MainloopSm100TmaUmmaWarpSpecializedImplicitGemmILS5_0ELi54ELi2ELi1ELi2EN4cute5tupleIJNSA_1CILi1EEESD_SD_EEEEENSB_IJNSC_ILi64EEESG_NSB_IJNSC_ILi32EEEEEEEEENS_12float_e4m3_tESK_NSA_8TiledMMAINSA_8MMA_AtomIJNSA_10MMA_TraitsINSA_19SM100_MMA_F8F6F4_SSEJSK_SK_fSG_SG_NSA_17integral_constantINSA_4UMMA5MajorELSR_0EEESS_NSP_INSQ_7ScaleInELST_0EEESU_EEEEEENSA_6LayoutISE_NSB_IJNSC_ILi0EEESY_SY_EEEEENSB_IJNSA_10UnderscoreES11_S11_EEEEENS7_6detail27Sm100ImplicitGemmTileTraitsINSA_20SM90_TMA_LOAD_IM2COLENSA_14ComposedLayoutINSA_7SwizzleILi1ELi4ELi3EEENSA_18smem_ptr_flag_bitsILi8EEENSX_INSB_IJNSC_ILi8EEESH_EEENSB_IJSH_SD_EEEEEEEvEENS15_INSA_13SM90_TMA_LOADES1G_vEEEENS_8epilogue10collective18CollectiveEpilogueINS1L_23Sm100TmaWarpSpecializedILi1ELi1ELi32ELb0ELb0EEEJSJ_NSB_IJNSX_ISG_SD_EES1Q_EEESK_NSB_IJNSB_IJlllEEESD_SY_EEESK_S1T_NS1L_6fusion15FusionCallbacksIS1P_NS1U_17LinearCombinationISK_fSK_fLNS_15FloatRoundStyleE2EEESJ_S1R_JEEENSA_5SM1004TMEM4LOAD26SM100_TMEM_LOAD_16dp32b32xES16_NS17_INS18_ILi2ELi4ELi3EEES1B_NSX_INSB_IJS1C_SG_EEENSB_IJSG_SD_EEEEEEENSA_39AutoVectorizingCopyWithAssumedAlignmentILi128EEENSA_21SM90_TMA_STORE_IM2COLES28_S2A_S2A_EEEvvEEEEvNT_6ParamsE)
        /*0044*/ 	.word	0x00000008
.L_29:


//--------------------- .nv.compat                --------------------------
	.section	.nv.compat,"",@"SHT_CUDA_COMPAT_INFO"
	.align	4
        /*0000*/ 	.byte	0x02, 0x09, 0x01, 0x00, 0x02, 0x02, 0x02, 0x00, 0x02, 0x05, 0x05, 0x00, 0x03, 0x07, 0x01, 0x01
        /*0010*/ 	.byte	0x02, 0x03, 0x01, 0x00, 0x02, 0x06, 0x01, 0x00, 0x04, 0x0b, 0x08, 0x00, 0x09, 0x00, 0x00, 0x00
        /*0020*/ 	.byte	0x00, 0x00, 0x00, 0x00


//--------------------- .nv.info._ZN7cutlass13device_kernelINS_4conv6kernel13ConvUniversalINS1_16ConvProblemShapeILNS1_8OperatorE0ELi2EEENS1_10collective14CollectiveConvINS1_47MainloopSm100TmaUmmaWarpSpecializedImplicitGemmILS5_0ELi54ELi2ELi1ELi2EN4cute5tupleIJNSA_1CILi1EEESD_SD_EEEEENSB_IJNSC_ILi64EEESG_NSB_IJNSC_ILi32EEEEEEEEENS_12float_e4m3_tESK_NSA_8TiledMMAINSA_8MMA_AtomIJNSA_10MMA_TraitsINSA_19SM100_MMA_F8F6F4_SSEJSK_SK_fSG_SG_NSA_17integral_constantINSA_4UMMA5MajorELSR_0EEESS_NSP_INSQ_7ScaleInELST_0EEESU_EEEEEENSA_6LayoutISE_NSB_IJNSC_ILi0EEESY_SY_EEEEENSB_IJNSA_10UnderscoreES11_S11_EEEEENS7_6detail27Sm100ImplicitGemmTileTraitsINSA_20SM90_TMA_LOAD_IM2COLENSA_14ComposedLayoutINSA_7SwizzleILi1ELi4ELi3EEENSA_18smem_ptr_flag_bitsILi8EEENSX_INSB_IJNSC_ILi8EEESH_EEENSB_IJSH_SD_EEEEEEEvEENS15_INSA_13SM90_TMA_LOADES1G_vEEEENS_8epilogue10collective18CollectiveEpilogueINS1L_23Sm100TmaWarpSpecializedILi1ELi1ELi32ELb0ELb0EEEJSJ_NSB_IJNSX_ISG_SD_EES1Q_EEESK_NSB_IJNSB_IJlllEEESD_SY_EEESK_S1T_NS1L_6fusion15FusionCallbacksIS1P_NS1U_17LinearCombinationISK_fSK_fLNS_15FloatRoundStyleE2EEESJ_S1R_JEEENSA_5SM1004TMEM4LOAD26SM100_TMEM_LOAD_16dp32b32xES16_NS17_INS18_ILi2ELi4ELi3EEES1B_NSX_INSB_IJS1C_SG_EEENSB_IJSG_SD_EEEEEEENSA_39AutoVectorizingCopyWithAssumedAlignmentILi128EEENSA_21SM90_TMA_STORE_IM2COLES28_S2A_S2A_EEEvvEEEEvNT_6ParamsE --------------------------
	.section	.nv.info._ZN7cutlass13device_kernelINS_4conv6kernel13ConvUniversalINS1_16ConvProblemShapeILNS1_8OperatorE0ELi2EEENS1_10collective14CollectiveConvINS1_47MainloopSm100TmaUmmaWarpSpecializedImplicitGemmILS5_0ELi54ELi2ELi1ELi2EN4cute5tupleIJNSA_1CILi1EEESD_SD_EEEEENSB_IJNSC_ILi64EEESG_NSB_IJNSC_ILi32EEEEEEEEENS_12float_e4m3_tESK_NSA_8TiledMMAINSA_8MMA_AtomIJNSA_10MMA_TraitsINSA_19SM100_MMA_F8F6F4_SSEJSK_SK_fSG_SG_NSA_17integral_constantINSA_4UMMA5MajorELSR_0EEESS_NSP_INSQ_7ScaleInELST_0EEESU_EEEEEENSA_6LayoutISE_NSB_IJNSC_ILi0EEESY_SY_EEEEENSB_IJNSA_10UnderscoreES11_S11_EEEEENS7_6detail27Sm100ImplicitGemmTileTraitsINSA_20SM90_TMA_LOAD_IM2COLENSA_14ComposedLayoutINSA_7SwizzleILi1ELi4ELi3EEENSA_18smem_ptr_flag_bitsILi8EEENSX_INSB_IJNSC_ILi8EEESH_EEENSB_IJSH_SD_EEEEEEEvEENS15_INSA_13SM90_TMA_LOADES1G_vEEEENS_8epilogue10collective18CollectiveEpilogueINS1L_23Sm100TmaWarpSpecializedILi1ELi1ELi32ELb0ELb0EEEJSJ_NSB_IJNSX_ISG_SD_EES1Q_EEESK_NSB_IJNSB_IJlllEEESD_SY_EEESK_S1T_NS1L_6fusion15FusionCallbacksIS1P_NS1U_17LinearCombinationISK_fSK_fLNS_15FloatRoundStyleE2EEESJ_S1R_JEEENSA_5SM1004TMEM4LOAD26SM100_TMEM_LOAD_16dp32b32xES16_NS17_INS18_ILi2ELi4ELi3EEES1B_NSX_INSB_IJS1C_SG_EEENSB_IJSG_SD_EEEEEEENSA_39AutoVectorizingCopyWithAssumedAlignmentILi128EEENSA_21SM90_TMA_STORE_IM2COLES28_S2A_S2A_EEEvvEEEEvNT_6ParamsE,"",@"SHT_CUDA_INFO"
	.sectionflags	@""
	.align	4


	//----- nvinfo : EIATTR_CUDA_API_VERSION
	.align		4
        /*0000*/ 	.byte	0x04, 0x37
        /*0002*/ 	.short	(.L_31 - .L_30)
.L_30:
        /*0004*/ 	.word	0x00000082


	//----- nvinfo : EIATTR_KPARAM_INFO
	.align		4
.L_31:
        /*0008*/ 	.byte	0x04, 0x17
        /*000a*/ 	.short	(.L_33 - .L_32)
.L_32:
        /*000c*/ 	.word	0x00000000
        /*0010*/ 	.short	0x0000
        /*0012*/ 	.short	0x0000
        /*0014*/ 	.byte	0x00, 0xf0, 0x01, 0x20


	//----- nvinfo : EIATTR_AT_ENTRY_FRAGMENTS
	.align		4
.L_33:
        /*0018*/ 	.byte	0x04, 0x4f
        /*001a*/ 	.short	(.L_35 - .L_34)


	//   ....[0]....
.L_34:
        /*001c*/ 	.word	0x00000006


	//----- nvinfo : EIATTR_RESERVED_SMEM_USED
	.align		4
.L_35:
        /*0020*/ 	.byte	0x01, 0x41
	.zero		2


	//----- nvinfo : EIATTR_SPARSE_MMA_MASK
	.align		4
        /*0024*/ 	.byte	0x03, 0x50
        /*0026*/ 	.short	0x0000


	//----- nvinfo : EIATTR_TCGEN05_1CTA_USED
	.align		4
        /*0028*/ 	.byte	0x01, 0x51
	.zero		2


	//----- nvinfo : EIATTR_MAXREG_COUNT
	.align		4
        /*002c*/ 	.byte	0x03, 0x1b
        /*002e*/ 	.short	0x00ff


	//----- nvinfo : EIATTR_NUM_BARRIERS
	.align		4
        /*0030*/ 	.byte	0x02, 0x4c
        /*0032*/ 	.byte	0x07
	.zero		1


	//----- nvinfo : EIATTR_EXTERNS
	.align		4
        /*0034*/ 	.byte	0x04, 0x0f
        /*0036*/ 	.short	(.L_37 - .L_36)


	//   ....[0]....
	.align		4
.L_36:
        /*0038*/ 	.word	index@(__assertfail)


	//----- nvinfo : EIATTR_MERCURY_ISA_VERSION
	.align		4
.L_37:
        /*003c*/ 	.byte	0x03, 0x5f
        /*003e*/ 	.short	0x0101


	//----- nvinfo : EIATTR_INT_WARP_WIDE_INSTR_OFFSETS
	.align		4
        /*0040*/ 	.byte	0x04, 0x31
        /*0042*/ 	.short	(.L_39 - .L_38)


	//   ....[0]....
.L_38:
        /*0044*/ 	.word	0x00005c80


	//   ....[1]....
        /*0048*/ 	.word	0x00005ca0


	//   ....[2]....
        /*004c*/ 	.word	0x00005cd0


	//   ....[3]....
        /*0050*/ 	.word	0x00006660


	//   ....[4]....
        /*0054*/ 	.word	0x00006860


	//----- nvinfo : EIATTR_COOP_GROUP_MASK_REGIDS
	.align		4
.L_39:
        /*0058*/ 	.byte	0x04, 0x29
        /*005a*/ 	.short	(.L_41 - .L_40)


	//   ....[0]....
.L_40:
        /*005c*/ 	.word	0xffffffff


	//   ....[1]....
        /*0060*/ 	.word	0xffffffff


	//   ....[2]....
        /*0064*/ 	.word	0xffffffff


	//   ....[3]....
        /*0068*/ 	.word	0xffffffff


	//   ....[4]....
        /*006c*/ 	.word	0xffffffff


	//   ....[5]....
        /*0070*/ 	.word	0xffffffff


	//   ....[6]....
        /*0074*/ 	.word	0xffffffff


	//   ....[7]....
        /*0078*/ 	.word	0xffffffff


	//   ....[8]....
        /*007c*/ 	.word	0xffffffff


	//   ....[9]....
        /*0080*/ 	.word	0xffffffff


	//   ....[10]....
        /*0084*/ 	.word	0xffffffff


	//   ....[11]....
        /*0088*/ 	.word	0xffffffff


	//----- nvinfo : EIATTR_COOP_GROUP_INSTR_OFFSETS
	.align		4
.L_41:
        /*008c*/ 	.byte	0x04, 0x28
        /*008e*/ 	.short	(.L_43 - .L_42)


	//   ....[0]....
.L_42:
        /*0090*/ 	.word	0x000000a0


	//   ....[1]....
        /*0094*/ 	.word	0x00000510


	//   ....[2]....
        /*0098*/ 	.word	0x00000cf0


	//   ....[3]....
        /*009c*/ 	.word	0x00000e30


	//   ....[4]....
        /*00a0*/ 	.word	0x00000f30


	//   ....[5]....
        /*00a4*/ 	.word	0x00001080


	//   ....[6]....
        /*00a8*/ 	.word	0x00002700


	//   ....[7]....
        /*00ac*/ 	.word	0x00005170


	//   ....[8]....
        /*00b0*/ 	.word	0x00005380


	//   ....[9]....
        /*00b4*/ 	.word	0x000053b0


	//   ....[10]....
        /*00b8*/ 	.word	0x00005b60


	//   ....[11]....
        /*00bc*/ 	.word	0x00005da0


	//----- nvinfo : EIATTR_VRC_CTA_INIT_COUNT
	.align		4
.L_43:
        /*00c0*/ 	.byte	0x02, 0x4a
        /*00c2*/ 	.byte	0x80
	.zero		1


	//----- nvinfo : EIATTR_SYSCALL_OFFSETS
	.align		4
        /*00c4*/ 	.byte	0x04, 0x46
        /*00c6*/ 	.short	(.L_45 - .L_44)


	//   ....[0]....
.L_44:
        /*00c8*/ 	.word	0x00007290


	//   ....[1]....
        /*00cc*/ 	.word	0x000073d0


	//   ....[2]....
        /*00d0*/ 	.word	0x00007ad0


	//----- nvinfo : EIATTR_MBARRIER_INSTR_OFFSETS
	.align		4
.L_45:
        /*00d4*/ 	.byte	0x04, 0x39
        /*00d6*/ 	.short	(.L_47 - .L_46)


	//   ....[0]....
.L_46:
        /*00d8*/ 	.word	0x00000610
        /*00dc*/ 	.word	0x000000ff
        /*00e0*/ 	.word	0x00000000
        /*00e4*/ 	.short	0x0100
        /*00e6*/ 	.byte	0x05
	.zero		1


	//   ....[1]....
        /*00e8*/ 	.word	0x00000620
        /*00ec*/ 	.word	0x000000ff
        /*00f0*/ 	.word	0x000001b0
        /*00f4*/ 	.short	0x0100
        /*00f6*/ 	.byte	0x05
	.zero		1


	//   ....[2]....
        /*00f8*/ 	.word	0x00000630
        /*00fc*/ 	.word	0x000000ff
        /*0100*/ 	.word	0x00000008
        /*0104*/ 	.short	0x0100
        /*0106*/ 	.byte	0x05
	.zero		1


	//   ....[3]....
        /*0108*/ 	.word	0x00000640
        /*010c*/ 	.word	0x000000ff
        /*0110*/ 	.word	0x000001b8
        /*0114*/ 	.short	0x0100
        /*0116*/ 	.byte	0x05
	.zero		1


	//   ....[4]....
        /*0118*/ 	.word	0x00000650
        /*011c*/ 	.word	0x000000ff
        /*0120*/ 	.word	0x00000010
        /*0124*/ 	.short	0x0100
        /*0126*/ 	.byte	0x05
	.zero		1


	//   ....[5]....
        /*0128*/ 	.word	0x00000660
        /*012c*/ 	.word	0x000000ff
        /*0130*/ 	.word	0x000001c0
        /*0134*/ 	.short	0x0100
        /*0136*/ 	.byte	0x05
	.zero		1


	//   ....[6]....
        /*0138*/ 	.word	0x00000670
        /*013c*/ 	.word	0x000000ff
        /*0140*/ 	.word	0x00000018
        /*0144*/ 	.short	0x0100
        /*0146*/ 	.byte	0x05
	.zero		1


	//   ....[7]....
        /*0148*/ 	.word	0x00000680
        /*014c*/ 	.word	0x000000ff
        /*0150*/ 	.word	0x000001c8
        /*0154*/ 	.short	0x0100
        /*0156*/ 	.byte	0x05
	.zero		1


	//   ....[8]....
        /*0158*/ 	.word	0x00000690
        /*015c*/ 	.word	0x000000ff
        /*0160*/ 	.word	0x00000020
        /*0164*/ 	.short	0x0100
        /*0166*/ 	.byte	0x05
	.zero		1


	//   ....[9]....
        /*0168*/ 	.word	0x000006a0
        /*016c*/ 	.word	0x000000ff
        /*0170*/ 	.word	0x000001d0
        /*0174*/ 	.short	0x0100
        /*0176*/ 	.byte	0x05
	.zero		1


	//   ....[10]....
        /*0178*/ 	.word	0x000006b0
        /*017c*/ 	.word	0x000000ff
        /*0180*/ 	.word	0x00000028
        /*0184*/ 	.short	0x0100
        /*0186*/ 	.byte	0x05
	.zero		1


	//   ....[11]....
        /*0188*/ 	.word	0x000006c0
        /*018c*/ 	.word	0x000000ff
        /*0190*/ 	.word	0x000001d8
        /*0194*/ 	.short	0x0100
        /*0196*/ 	.byte	0x05
	.zero		1


	//   ....[12]....
        /*0198*/ 	.word	0x000006d0
        /*019c*/ 	.word	0x000000ff
        /*01a0*/ 	.word	0x00000030
        /*01a4*/ 	.short	0x0100
        /*01a6*/ 	.byte	0x05
	.zero		1


	//   ....[13]....
        /*01a8*/ 	.word	0x000006e0
        /*01ac*/ 	.word	0x000000ff
        /*01b0*/ 	.word	0x000001e0
        /*01b4*/ 	.short	0x0100
        /*01b6*/ 	.byte	0x05
	.zero		1


	//   ....[14]....
        /*01b8*/ 	.word	0x000006f0
        /*01bc*/ 	.word	0x000000ff
        /*01c0*/ 	.word	0x00000038
        /*01c4*/ 	.short	0x0100
        /*01c6*/ 	.byte	0x05
	.zero		1


	//   ....[15]....
        /*01c8*/ 	.word	0x00000700
        /*01cc*/ 	.word	0x000000ff
        /*01d0*/ 	.word	0x000001e8
        /*01d4*/ 	.short	0x0100
        /*01d6*/ 	.byte	0x05
	.zero		1


	//   ....[16]....
        /*01d8*/ 	.word	0x00000710
        /*01dc*/ 	.word	0x000000ff
        /*01e0*/ 	.word	0x00000040
        /*01e4*/ 	.short	0x0100
        /*01e6*/ 	.byte	0x05
	.zero		1


	//   ....[17]....
        /*01e8*/ 	.word	0x00000720
        /*01ec*/ 	.word	0x000000ff
        /*01f0*/ 	.word	0x000001f0
        /*01f4*/ 	.short	0x0100
        /*01f6*/ 	.byte	0x05
	.zero		1


	//   ....[18]....
        /*01f8*/ 	.word	0x00000730
        /*01fc*/ 	.word	0x000000ff
        /*0200*/ 	.word	0x00000048
        /*0204*/ 	.short	0x0100
        /*0206*/ 	.byte	0x05
	.zero		1


	//   ....[19]....
        /*0208*/ 	.word	0x00000740
        /*020c*/ 	.word	0x000000ff
        /*0210*/ 	.word	0x000001f8
        /*0214*/ 	.short	0x0100
        /*0216*/ 	.byte	0x05
	.zero		1


	//   ....[20]....
        /*0218*/ 	.word	0x00000750
        /*021c*/ 	.word	0x000000ff
        /*0220*/ 	.word	0x00000050
        /*0224*/ 	.short	0x0100
        /*0226*/ 	.byte	0x05
	.zero		1


	//   ....[21]....
        /*0228*/ 	.word	0x00000760
        /*022c*/ 	.word	0x000000ff
        /*0230*/ 	.word	0x00000200
        /*0234*/ 	.short	0x0100
        /*0236*/ 	.byte	0x05
	.zero		1


	//   ....[22]....
        /*0238*/ 	.word	0x00000770
        /*023c*/ 	.word	0x000000ff
        /*0240*/ 	.word	0x00000058
        /*0244*/ 	.short	0x0100
        /*0246*/ 	.byte	0x05
	.zero		1


	//   ....[23]....
        /*0248*/ 	.word	0x00000780
        /*024c*/ 	.word	0x000000ff
        /*0250*/ 	.word	0x00000208
        /*0254*/ 	.short	0x0100
        /*0256*/ 	.byte	0x05
	.zero		1


	//   ....[24]....
        /*0258*/ 	.word	0x00000790
        /*025c*/ 	.word	0x000000ff
        /*0260*/ 	.word	0x00000060
        /*0264*/ 	.short	0x0100
        /*0266*/ 	.byte	0x05
	.zero		1


	//   ....[25]....
        /*0268*/ 	.word	0x000007a0
        /*026c*/ 	.word	0x000000ff
        /*0270*/ 	.word	0x00000210
        /*0274*/ 	.short	0x0100
        /*0276*/ 	.byte	0x05
	.zero		1


	//   ....[26]....
        /*0278*/ 	.word	0x000007b0
        /*027c*/ 	.word	0x000000ff
        /*0280*/ 	.word	0x00000068
        /*0284*/ 	.short	0x0100
        /*0286*/ 	.byte	0x05
	.zero		1


	//   ....[27]....
        /*0288*/ 	.word	0x000007c0
        /*028c*/ 	.word	0x000000ff
        /*0290*/ 	.word	0x00000218
        /*0294*/ 	.short	0x0100
        /*0296*/ 	.byte	0x05
	.zero		1


	//   ....[28]....
        /*0298*/ 	.word	0x000007d0
        /*029c*/ 	.word	0x000000ff
        /*02a0*/ 	.word	0x00000070
        /*02a4*/ 	.short	0x0100
        /*02a6*/ 	.byte	0x05
	.zero		1


	//   ....[29]....
        /*02a8*/ 	.word	0x000007e0
        /*02ac*/ 	.word	0x000000ff
        /*02b0*/ 	.word	0x00000220
        /*02b4*/ 	.short	0x0100
        /*02b6*/ 	.byte	0x05
	.zero		1


	//   ....[30]....
        /*02b8*/ 	.word	0x000007f0
        /*02bc*/ 	.word	0x000000ff
        /*02c0*/ 	.word	0x00000078
        /*02c4*/ 	.short	0x0100
        /*02c6*/ 	.byte	0x05
	.zero		1


	//   ....[31]....
        /*02c8*/ 	.word	0x00000800
        /*02cc*/ 	.word	0x000000ff
        /*02d0*/ 	.word	0x00000228
        /*02d4*/ 	.short	0x0100
        /*02d6*/ 	.byte	0x05
	.zero		1


	//   ....[32]....
        /*02d8*/ 	.word	0x00000810
        /*02dc*/ 	.word	0x000000ff
        /*02e0*/ 	.word	0x00000080
        /*02e4*/ 	.short	0x0100
        /*02e6*/ 	.byte	0x05
	.zero		1


	//   ....[33]....
        /*02e8*/ 	.word	0x00000820
        /*02ec*/ 	.word	0x000000ff
        /*02f0*/ 	.word	0x00000230
        /*02f4*/ 	.short	0x0100
        /*02f6*/ 	.byte	0x05
	.zero		1


	//   ....[34]....
        /*02f8*/ 	.word	0x00000830
        /*02fc*/ 	.word	0x000000ff
        /*0300*/ 	.word	0x00000088
        /*0304*/ 	.short	0x0100
        /*0306*/ 	.byte	0x05
	.zero		1


	//   ....[35]....
        /*0308*/ 	.word	0x00000840
        /*030c*/ 	.word	0x000000ff
        /*0310*/ 	.word	0x00000238
        /*0314*/ 	.short	0x0100
        /*0316*/ 	.byte	0x05
	.zero		1


	//   ....[36]....
        /*0318*/ 	.word	0x00000850
        /*031c*/ 	.word	0x000000ff
        /*0320*/ 	.word	0x00000090
        /*0324*/ 	.short	0x0100
        /*0326*/ 	.byte	0x05
	.zero		1


	//   ....[37]....
        /*0328*/ 	.word	0x00000860
        /*032c*/ 	.word	0x000000ff
        /*0330*/ 	.word	0x00000240
        /*0334*/ 	.short	0x0100
        /*0336*/ 	.byte	0x05
	.zero		1


	//   ....[38]....
        /*0338*/ 	.word	0x00000870
        /*033c*/ 	.word	0x000000ff
        /*0340*/ 	.word	0x00000098
        /*0344*/ 	.short	0x0100
        /*0346*/ 	.byte	0x05
	.zero		1


	//   ....[39]....
        /*0348*/ 	.word	0x00000880
        /*034c*/ 	.word	0x000000ff
        /*0350*/ 	.word	0x00000248
        /*0354*/ 	.short	0x0100
        /*0356*/ 	.byte	0x05
	.zero		1


	//   ....[40]....
        /*0358*/ 	.word	0x00000890
        /*035c*/ 	.word	0x000000ff
        /*0360*/ 	.word	0x000000a0
        /*0364*/ 	.short	0x0100
        /*0366*/ 	.byte	0x05
	.zero		1


	//   ....[41]....
        /*0368*/ 	.word	0x000008a0
        /*036c*/ 	.word	0x000000ff
        /*0370*/ 	.word	0x00000250
        /*0374*/ 	.short	0x0100
        /*0376*/ 	.byte	0x05
	.zero		1


	//   ....[42]....
        /*0378*/ 	.word	0x000008b0
        /*037c*/ 	.word	0x000000ff
        /*0380*/ 	.word	0x000000a8
        /*0384*/ 	.short	0x0100
        /*0386*/ 	.byte	0x05
	.zero		1


	//   ....[43]....
        /*0388*/ 	.word	0x000008c0
        /*038c*/ 	.word	0x000000ff
        /*0390*/ 	.word	0x00000258
        /*0394*/ 	.short	0x0100
        /*0396*/ 	.byte	0x05
	.zero		1


	//   ....[44]....
        /*0398*/ 	.word	0x000008d0
        /*039c*/ 	.word	0x000000ff
        /*03a0*/ 	.word	0x000000b0
        /*03a4*/ 	.short	0x0100
        /*03a6*/ 	.byte	0x05
	.zero		1


	//   ....[45]....
        /*03a8*/ 	.word	0x000008e0
        /*03ac*/ 	.word	0x000000ff
        /*03b0*/ 	.word	0x00000260
        /*03b4*/ 	.short	0x0100
        /*03b6*/ 	.byte	0x05
	.zero		1


	//   ....[46]....
        /*03b8*/ 	.word	0x000008f0
        /*03bc*/ 	.word	0x000000ff
        /*03c0*/ 	.word	0x000000b8
        /*03c4*/ 	.short	0x0100
        /*03c6*/ 	.byte	0x05
	.zero		1


	//   ....[47]....
        /*03c8*/ 	.word	0x00000900
        /*03cc*/ 	.word	0x000000ff
        /*03d0*/ 	.word	0x00000268
        /*03d4*/ 	.short	0x0100
        /*03d6*/ 	.byte	0x05
	.zero		1


	//   ....[48]....
        /*03d8*/ 	.word	0x00000910
        /*03dc*/ 	.word	0x000000ff
        /*03e0*/ 	.word	0x000000c0
        /*03e4*/ 	.short	0x0100
        /*03e6*/ 	.byte	0x05
	.zero		1


	//   ....[49]....
        /*03e8*/ 	.word	0x00000920
        /*03ec*/ 	.word	0x000000ff
        /*03f0*/ 	.word	0x00000270
        /*03f4*/ 	.short	0x0100
        /*03f6*/ 	.byte	0x05
	.zero		1


	//   ....[50]....
        /*03f8*/ 	.word	0x00000930
        /*03fc*/ 	.word	0x000000ff
        /*0400*/ 	.word	0x000000c8
        /*0404*/ 	.short	0x0100
        /*0406*/ 	.byte	0x05
	.zero		1


	//   ....[51]....
        /*0408*/ 	.word	0x00000940
        /*040c*/ 	.word	0x000000ff
        /*0410*/ 	.word	0x00000278
        /*0414*/ 	.short	0x0100
        /*0416*/ 	.byte	0x05
	.zero		1


	//   ....[52]....
        /*0418*/ 	.word	0x00000950
        /*041c*/ 	.word	0x000000ff
        /*0420*/ 	.word	0x000000d0
        /*0424*/ 	.short	0x0100
        /*0426*/ 	.byte	0x05
	.zero		1


	//   ....[53]....
        /*0428*/ 	.word	0x00000960
        /*042c*/ 	.word	0x000000ff
        /*0430*/ 	.word	0x00000280
        /*0434*/ 	.short	0x0100
        /*0436*/ 	.byte	0x05
	.zero		1


	//   ....[54]....
        /*0438*/ 	.word	0x00000970
        /*043c*/ 	.word	0x000000ff
        /*0440*/ 	.word	0x000000d8
        /*0444*/ 	.short	0x0100
        /*0446*/ 	.byte	0x05
	.zero		1


	//   ....[55]....
        /*0448*/ 	.word	0x00000980
        /*044c*/ 	.word	0x000000ff
        /*0450*/ 	.word	0x00000288
        /*0454*/ 	.short	0x0100
        /*0456*/ 	.byte	0x05
	.zero		1


	//   ....[56]....
        /*0458*/ 	.word	0x00000990
        /*045c*/ 	.word	0x000000ff
        /*0460*/ 	.word	0x000000e0
        /*0464*/ 	.short	0x0100
        /*0466*/ 	.byte	0x05
	.zero		1


	//   ....[57]....
        /*0468*/ 	.word	0x000009a0
        /*046c*/ 	.word	0x000000ff
        /*0470*/ 	.word	0x00000290
        /*0474*/ 	.short	0x0100
        /*0476*/ 	.byte	0x05
	.zero		1


	//   ....[58]....
        /*0478*/ 	.word	0x000009b0
        /*047c*/ 	.word	0x000000ff
        /*0480*/ 	.word	0x000000e8
        /*0484*/ 	.short	0x0100
        /*0486*/ 	.byte	0x05
	.zero		1


	//   ....[59]....
        /*0488*/ 	.word	0x000009c0
        /*048c*/ 	.word	0x000000ff
        /*0490*/ 	.word	0x00000298
        /*0494*/ 	.short	0x0100
        /*0496*/ 	.byte	0x05
	.zero		1


	//   ....[60]....
        /*0498*/ 	.word	0x000009d0
        /*049c*/ 	.word	0x000000ff
        /*04a0*/ 	.word	0x000000f0
        /*04a4*/ 	.short	0x0100
        /*04a6*/ 	.byte	0x05
	.zero		1


	//   ....[61]....
        /*04a8*/ 	.word	0x000009e0
        /*04ac*/ 	.word	0x000000ff
        /*04b0*/ 	.word	0x000002a0
        /*04b4*/ 	.short	0x0100
        /*04b6*/ 	.byte	0x05
	.zero		1


	//   ....[62]....
        /*04b8*/ 	.word	0x000009f0
        /*04bc*/ 	.word	0x000000ff
        /*04c0*/ 	.word	0x000000f8
        /*04c4*/ 	.short	0x0100
        /*04c6*/ 	.byte	0x05
	.zero		1


	//   ....[63]....
        /*04c8*/ 	.word	0x00000a00
        /*04cc*/ 	.word	0x000000ff
        /*04d0*/ 	.word	0x000002a8
        /*04d4*/ 	.short	0x0100
        /*04d6*/ 	.byte	0x05
	.zero		1


	//   ....[64]....
        /*04d8*/ 	.word	0x00000a10
        /*04dc*/ 	.word	0x000000ff
        /*04e0*/ 	.word	0x00000100
        /*04e4*/ 	.short	0x0100
        /*04e6*/ 	.byte	0x05
	.zero		1


	//   ....[65]....
        /*04e8*/ 	.word	0x00000a20
        /*04ec*/ 	.word	0x000000ff
        /*04f0*/ 	.word	0x000002b0
        /*04f4*/ 	.short	0x0100
        /*04f6*/ 	.byte	0x05
	.zero		1


	//   ....[66]....
        /*04f8*/ 	.word	0x00000a30
        /*04fc*/ 	.word	0x000000ff
        /*0500*/ 	.word	0x00000108
        /*0504*/ 	.short	0x0100
        /*0506*/ 	.byte	0x05
	.zero		1


	//   ....[67]....
        /*0508*/ 	.word	0x00000a40
        /*050c*/ 	.word	0x000000ff
        /*0510*/ 	.word	0x000002b8
        /*0514*/ 	.short	0x0100
        /*0516*/ 	.byte	0x05
	.zero		1


	//   ....[68]....
        /*0518*/ 	.word	0x00000a50
        /*051c*/ 	.word	0x000000ff
        /*0520*/ 	.word	0x00000110
        /*0524*/ 	.short	0x0100
        /*0526*/ 	.byte	0x05
	.zero		1


	//   ....[69]....
        /*0528*/ 	.word	0x00000a60
        /*052c*/ 	.word	0x000000ff
        /*0530*/ 	.word	0x000002c0
        /*0534*/ 	.short	0x0100
        /*0536*/ 	.byte	0x05
	.zero		1


	//   ....[70]....
        /*0538*/ 	.word	0x00000a70
        /*053c*/ 	.word	0x000000ff
        /*0540*/ 	.word	0x00000118
        /*0544*/ 	.short	0x0100
        /*0546*/ 	.byte	0x05
	.zero		1


	//   ....[71]....
        /*0548*/ 	.word	0x00000a80
        /*054c*/ 	.word	0x000000ff
        /*0550*/ 	.word	0x000002c8
        /*0554*/ 	.short	0x0100
        /*0556*/ 	.byte	0x05
	.zero		1


	//   ....[72]....
        /*0558*/ 	.word	0x00000a90
        /*055c*/ 	.word	0x000000ff
        /*0560*/ 	.word	0x00000120
        /*0564*/ 	.short	0x0100
        /*0566*/ 	.byte	0x05
	.zero		1


	//   ....[73]....
        /*0568*/ 	.word	0x00000aa0
        /*056c*/ 	.word	0x000000ff
        /*0570*/ 	.word	0x000002d0
        /*0574*/ 	.short	0x0100
        /*0576*/ 	.byte	0x05
	.zero		1


	//   ....[74]....
        /*0578*/ 	.word	0x00000ab0
        /*057c*/ 	.word	0x000000ff
        /*0580*/ 	.word	0x00000128
        /*0584*/ 	.short	0x0100
        /*0586*/ 	.byte	0x05
	.zero		1


	//   ....[75]....
        /*0588*/ 	.word	0x00000ac0
        /*058c*/ 	.word	0x000000ff
        /*0590*/ 	.word	0x000002d8
        /*0594*/ 	.short	0x0100
        /*0596*/ 	.byte	0x05
	.zero		1


	//   ....[76]....
        /*0598*/ 	.word	0x00000ad0
        /*059c*/ 	.word	0x000000ff
        /*05a0*/ 	.word	0x00000130
        /*05a4*/ 	.short	0x0100
        /*05a6*/ 	.byte	0x05
	.zero		1


	//   ....[77]....
        /*05a8*/ 	.word	0x00000ae0
        /*05ac*/ 	.word	0x000000ff
        /*05b0*/ 	.word	0x000002e0
        /*05b4*/ 	.short	0x0100
        /*05b6*/ 	.byte	0x05
	.zero		1


	//   ....[78]....
        /*05b8*/ 	.word	0x00000af0
        /*05bc*/ 	.word	0x000000ff
        /*05c0*/ 	.word	0x00000138
        /*05c4*/ 	.short	0x0100
        /*05c6*/ 	.byte	0x05
	.zero		1


	//   ....[79]....
        /*05c8*/ 	.word	0x00000b00
        /*05cc*/ 	.word	0x000000ff
        /*05d0*/ 	.word	0x000002e8
        /*05d4*/ 	.short	0x0100
        /*05d6*/ 	.byte	0x05
	.zero		1


	//   ....[80]....
        /*05d8*/ 	.word	0x00000b10
        /*05dc*/ 	.word	0x000000ff
        /*05e0*/ 	.word	0x00000140
        /*05e4*/ 	.short	0x0100
        /*05e6*/ 	.byte	0x05
	.zero		1


	//   ....[81]....
        /*05e8*/ 	.word	0x00000b20
        /*05ec*/ 	.word	0x000000ff
        /*05f0*/ 	.word	0x000002f0
        /*05f4*/ 	.short	0x0100
        /*05f6*/ 	.byte	0x05
	.zero		1


	//   ....[82]....
        /*05f8*/ 	.word	0x00000b30
        /*05fc*/ 	.word	0x000000ff
        /*0600*/ 	.word	0x00000148
        /*0604*/ 	.short	0x0100
        /*0606*/ 	.byte	0x05
	.zero		1


	//   ....[83]....
        /*0608*/ 	.word	0x00000b40
        /*060c*/ 	.word	0x000000ff
        /*0610*/ 	.word	0x000002f8
        /*0614*/ 	.short	0x0100
        /*0616*/ 	.byte	0x05
	.zero		1


	//   ....[84]....
        /*0618*/ 	.word	0x00000b50
        /*061c*/ 	.word	0x000000ff
        /*0620*/ 	.word	0x00000150
        /*0624*/ 	.short	0x0100
        /*0626*/ 	.byte	0x05
	.zero		1


	//   ....[85]....
        /*0628*/ 	.word	0x00000b60
        /*062c*/ 	.word	0x000000ff
        /*0630*/ 	.word	0x00000300
        /*0634*/ 	.short	0x0100
        /*0636*/ 	.byte	0x05
	.zero		1


	//   ....[86]....
        /*0638*/ 	.word	0x00000b70
        /*063c*/ 	.word	0x000000ff
        /*0640*/ 	.word	0x00000158
        /*0644*/ 	.short	0x0100
        /*0646*/ 	.byte	0x05
	.zero		1


	//   ....[87]....
        /*0648*/ 	.word	0x00000b80
        /*064c*/ 	.word	0x000000ff
        /*0650*/ 	.word	0x00000308
        /*0654*/ 	.short	0x0100
        /*0656*/ 	.byte	0x05
	.zero		1


	//   ....[88]....
        /*0658*/ 	.word	0x00000b90
        /*065c*/ 	.word	0x000000ff
        /*0660*/ 	.word	0x00000160
        /*0664*/ 	.short	0x0100
        /*0666*/ 	.byte	0x05
	.zero		1


	//   ....[89]....
        /*0668*/ 	.word	0x00000ba0
        /*066c*/ 	.word	0x000000ff
        /*0670*/ 	.word	0x00000310
        /*0674*/ 	.short	0x0100
        /*0676*/ 	.byte	0x05
	.zero		1


	//   ....[90]....
        /*0678*/ 	.word	0x00000bb0
        /*067c*/ 	.word	0x000000ff
        /*0680*/ 	.word	0x00000168
        /*0684*/ 	.short	0x0100
        /*0686*/ 	.byte	0x05
	.zero		1


	//   ....[91]....
        /*0688*/ 	.word	0x00000bc0
        /*068c*/ 	.word	0x000000ff
        /*0690*/ 	.word	0x00000318
        /*0694*/ 	.short	0x0100
        /*0696*/ 	.byte	0x05
	.zero		1


	//   ....[92]....
        /*0698*/ 	.word	0x00000bd0
        /*069c*/ 	.word	0x000000ff
        /*06a0*/ 	.word	0x00000170
        /*06a4*/ 	.short	0x0100
        /*06a6*/ 	.byte	0x05
	.zero		1


	//   ....[93]....
        /*06a8*/ 	.word	0x00000be0
        /*06ac*/ 	.word	0x000000ff
        /*06b0*/ 	.word	0x00000320
        /*06b4*/ 	.short	0x0100
        /*06b6*/ 	.byte	0x05
	.zero		1


	//   ....[94]....
        /*06b8*/ 	.word	0x00000bf0
        /*06bc*/ 	.word	0x000000ff
        /*06c0*/ 	.word	0x00000178
        /*06c4*/ 	.short	0x0100
        /*06c6*/ 	.byte	0x05
	.zero		1


	//   ....[95]....
        /*06c8*/ 	.word	0x00000c00
        /*06cc*/ 	.word	0x000000ff
        /*06d0*/ 	.word	0x00000328
        /*06d4*/ 	.short	0x0100
        /*06d6*/ 	.byte	0x05
	.zero		1


	//   ....[96]....
        /*06d8*/ 	.word	0x00000c10
        /*06dc*/ 	.word	0x000000ff
        /*06e0*/ 	.word	0x00000180
        /*06e4*/ 	.short	0x0100
        /*06e6*/ 	.byte	0x05
	.zero		1


	//   ....[97]....
        /*06e8*/ 	.word	0x00000c20
        /*06ec*/ 	.word	0x000000ff
        /*06f0*/ 	.word	0x00000330
        /*06f4*/ 	.short	0x0100
        /*06f6*/ 	.byte	0x05
	.zero		1


	//   ....[98]....
        /*06f8*/ 	.word	0x00000c30
        /*06fc*/ 	.word	0x000000ff
        /*0700*/ 	.word	0x00000188
        /*0704*/ 	.short	0x0100
        /*0706*/ 	.byte	0x05
	.zero		1


	//   ....[99]....
        /*0708*/ 	.word	0x00000c40
        /*070c*/ 	.word	0x000000ff
        /*0710*/ 	.word	0x00000338
        /*0714*/ 	.short	0x0100
        /*0716*/ 	.byte	0x05
	.zero		1


	//   ....[100]....
        /*0718*/ 	.word	0x00000c50
        /*071c*/ 	.word	0x000000ff
        /*0720*/ 	.word	0x00000190
        /*0724*/ 	.short	0x0100
        /*0726*/ 	.byte	0x05
	.zero		1


	//   ....[101]....
        /*0728*/ 	.word	0x00000c60
        /*072c*/ 	.word	0x000000ff
        /*0730*/ 	.word	0x00000340
        /*0734*/ 	.short	0x0100
        /*0736*/ 	.byte	0x05
	.zero		1


	//   ....[102]....
        /*0738*/ 	.word	0x00000c70
        /*073c*/ 	.word	0x000000ff
        /*0740*/ 	.word	0x00000198
        /*0744*/ 	.short	0x0100
        /*0746*/ 	.byte	0x05
	.zero		1


	//   ....[103]....
        /*0748*/ 	.word	0x00000c80
        /*074c*/ 	.word	0x000000ff
        /*0750*/ 	.word	0x00000348
        /*0754*/ 	.short	0x0100
        /*0756*/ 	.byte	0x05
	.zero		1


	//   ....[104]....
        /*0758*/ 	.word	0x00000c90
        /*075c*/ 	.word	0x000000ff
        /*0760*/ 	.word	0x000001a0
        /*0764*/ 	.short	0x0100
        /*0766*/ 	.byte	0x05
	.zero		1


	//   ....[105]....
        /*0768*/ 	.word	0x00000ca0
        /*076c*/ 	.word	0x000000ff
        /*0770*/ 	.word	0x00000350
        /*0774*/ 	.short	0x0100
        /*0776*/ 	.byte	0x05
	.zero		1


	//   ....[106]....
        /*0778*/ 	.word	0x00000cb0
        /*077c*/ 	.word	0x000000ff
        /*0780*/ 	.word	0x000001a8
        /*0784*/ 	.short	0x0100
        /*0786*/ 	.byte	0x05
	.zero		1


	//   ....[107]....
        /*0788*/ 	.word	0x00000cc0
        /*078c*/ 	.word	0x000000ff
        /*0790*/ 	.word	0x00000358
        /*0794*/ 	.short	0x0100
        /*0796*/ 	.byte	0x05
	.zero		1


	//   ....[108]....
        /*0798*/ 	.word	0x00000e00
        /*079c*/ 	.word	0x000000ff
        /*07a0*/ 	.word	0x00000360
        /*07a4*/ 	.short	0x0100
        /*07a6*/ 	.byte	0x07
	.zero		1


	//   ....[109]....
        /*07a8*/ 	.word	0x00000e10
        /*07ac*/ 	.word	0x000000ff
        /*07b0*/ 	.word	0x00000368
        /*07b4*/ 	.short	0x0100
        /*07b6*/ 	.byte	0x07
	.zero		1


	//   ....[110]....
        /*07b8*/ 	.word	0x00000f00
        /*07bc*/ 	.word	0x000000ff
        /*07c0*/ 	.word	0x00000370
        /*07c4*/ 	.short	0x0100
        /*07c6*/ 	.byte	0x05
	.zero		1


	//   ....[111]....
        /*07c8*/ 	.word	0x00000f10
        /*07cc*/ 	.word	0x000000ff
        /*07d0*/ 	.word	0x00000378
        /*07d4*/ 	.short	0x0100
        /*07d6*/ 	.byte	0x05
	.zero		1


	//   ....[112]....
        /*07d8*/ 	.word	0x00001050
        /*07dc*/ 	.word	0x000000ff
        /*07e0*/ 	.word	0x00000380
        /*07e4*/ 	.short	0x0100
        /*07e6*/ 	.byte	0x05
	.zero		1


	//   ....[113]....
        /*07e8*/ 	.word	0x00001060
        /*07ec*/ 	.word	0x000000ff
        /*07f0*/ 	.word	0x00000388
        /*07f4*/ 	.short	0x0100
        /*07f6*/ 	.byte	0x05
	.zero		1


	//   ....[114]....
        /*07f8*/ 	.word	0x00001190
        /*07fc*/ 	.word	0x000000ff
        /*0800*/ 	.word	0x00000390
        /*0804*/ 	.short	0x0100
        /*0806*/ 	.byte	0x07
	.zero		1


	//   ....[115]....
        /*0808*/ 	.word	0x000011a0
        /*080c*/ 	.word	0x000000ff
        /*0810*/ 	.word	0x000003a0
        /*0814*/ 	.short	0x0100
        /*0816*/ 	.byte	0x07
	.zero		1


	//   ....[116]....
        /*0818*/ 	.word	0x000011b0
        /*081c*/ 	.word	0x000000ff
        /*0820*/ 	.word	0x00000398
        /*0824*/ 	.short	0x0100
        /*0826*/ 	.byte	0x07
	.zero		1


	//   ....[117]....
        /*0828*/ 	.word	0x000011c0
        /*082c*/ 	.word	0x000000ff
        /*0830*/ 	.word	0x000003a8
        /*0834*/ 	.short	0x0100
        /*0836*/ 	.byte	0x07
	.zero		1


	//   ....[118]....
        /*0838*/ 	.word	0x00001b00
        /*083c*/ 	.word	0x000000ff
        /*0840*/ 	.word	0x000001b0
        /*0844*/ 	.short	0x010a
        /*0846*/ 	.byte	0x04
	.zero		1


	//   ....[119]....
        /*0848*/ 	.word	0x00001dc0
        /*084c*/ 	.word	0x000000ff
        /*0850*/ 	.word	0x000001b0
        /*0854*/ 	.short	0x010a
        /*0856*/ 	.byte	0x09
	.zero		1


	//   ....[120]....
        /*0858*/ 	.word	0x00001f30
        /*085c*/ 	.word	0x000000ff
        /*0860*/ 	.word	0x000001b0
        /*0864*/ 	.short	0x010a
        /*0866*/ 	.byte	0x08
	.zero		1


	//   ....[121]....
        /*0868*/ 	.word	0x000020e0
        /*086c*/ 	.word	0x000000ff
        /*0870*/ 	.word	0x00000378
        /*0874*/ 	.short	0x0101
        /*0876*/ 	.byte	0x16
	.zero		1


	//   ....[122]....
        /*0878*/ 	.word	0x00002110
        /*087c*/ 	.word	0x000000ff
        /*0880*/ 	.word	0x000001b0
        /*0884*/ 	.short	0x010a
        /*0886*/ 	.byte	0x04
	.zero		1


	//   ....[123]....
        /*0888*/ 	.word	0x000023b0
        /*088c*/ 	.word	0x000000ff
        /*0890*/ 	.word	0x000001b0
        /*0894*/ 	.short	0x010a
        /*0896*/ 	.byte	0x09
	.zero		1


	//   ....[124]....
        /*0898*/ 	.word	0x00002520
        /*089c*/ 	.word	0x000000ff
        /*08a0*/ 	.word	0x000001b0
        /*08a4*/ 	.short	0x010a
        /*08a6*/ 	.byte	0x08
	.zero		1


	//   ....[125]....
        /*08a8*/ 	.word	0x00002710
        /*08ac*/ 	.word	0x000000ff
        /*08b0*/ 	.word	0x00000380
        /*08b4*/ 	.short	0x010a
        /*08b6*/ 	.byte	0x16
	.zero		1


	//   ....[126]....
        /*08b8*/ 	.word	0x000027d0
        /*08bc*/ 	.word	0x000000ff
        /*08c0*/ 	.word	0x00000000
        /*08c4*/ 	.short	0x0101
        /*08c6*/ 	.byte	0x04
	.zero		1


	//   ....[127]....
        /*08c8*/ 	.word	0x00002cd0
        /*08cc*/ 	.word	0x000000ff
        /*08d0*/ 	.word	0x00000000
        /*08d4*/ 	.short	0x010a
        /*08d6*/ 	.byte	0x04
	.zero		1


	//   ....[128]....
        /*08d8*/ 	.word	0x00002d70
        /*08dc*/ 	.word	0x000000ff
        /*08e0*/ 	.word	0x00000000
        /*08e4*/ 	.short	0x010a
        /*08e6*/ 	.byte	0x04
	.zero		1


	//   ....[129]....
        /*08e8*/ 	.word	0x00002e10
        /*08ec*/ 	.word	0x000000ff
        /*08f0*/ 	.word	0x00000000
        /*08f4*/ 	.short	0x010a
        /*08f6*/ 	.byte	0x04
	.zero		1


	//   ....[130]....
        /*08f8*/ 	.word	0x00002eb0
        /*08fc*/ 	.word	0x000000ff
        /*0900*/ 	.word	0x00000000
        /*0904*/ 	.short	0x010a
        /*0906*/ 	.byte	0x04
	.zero		1


	//   ....[131]....
        /*0908*/ 	.word	0x00002f50
        /*090c*/ 	.word	0x000000ff
        /*0910*/ 	.word	0x00000000
        /*0914*/ 	.short	0x010a
        /*0916*/ 	.byte	0x04
	.zero		1


	//   ....[132]....
        /*0918*/ 	.word	0x00002ff0
        /*091c*/ 	.word	0x000000ff
        /*0920*/ 	.word	0x00000000
        /*0924*/ 	.short	0x010a
        /*0926*/ 	.byte	0x04
	.zero		1


	//   ....[133]....
        /*0928*/ 	.word	0x00003090
        /*092c*/ 	.word	0x000000ff
        /*0930*/ 	.word	0x00000000
        /*0934*/ 	.short	0x010a
        /*0936*/ 	.byte	0x04
	.zero		1


	//   ....[134]....
        /*0938*/ 	.word	0x00003130
        /*093c*/ 	.word	0x000000ff
        /*0940*/ 	.word	0x00000000
        /*0944*/ 	.short	0x010a
        /*0946*/ 	.byte	0x04
	.zero		1


	//   ....[135]....
        /*0948*/ 	.word	0x000031d0
        /*094c*/ 	.word	0x000000ff
        /*0950*/ 	.word	0x00000000
        /*0954*/ 	.short	0x010a
        /*0956*/ 	.byte	0x04
	.zero		1


	//   ....[136]....
        /*0958*/ 	.word	0x00003270
        /*095c*/ 	.word	0x000000ff
        /*0960*/ 	.word	0x00000000
        /*0964*/ 	.short	0x010a
        /*0966*/ 	.byte	0x04
	.zero		1


	//   ....[137]....
        /*0968*/ 	.word	0x00003310
        /*096c*/ 	.word	0x000000ff
        /*0970*/ 	.word	0x00000000
        /*0974*/ 	.short	0x010a
        /*0976*/ 	.byte	0x04
	.zero		1


	//   ....[138]....
        /*0978*/ 	.word	0x000033b0
        /*097c*/ 	.word	0x000000ff
        /*0980*/ 	.word	0x00000000
        /*0984*/ 	.short	0x010a
        /*0986*/ 	.byte	0x04
	.zero		1


	//   ....[139]....
        /*0988*/ 	.word	0x00003450
        /*098c*/ 	.word	0x000000ff
        /*0990*/ 	.word	0x00000000
        /*0994*/ 	.short	0x010a
        /*0996*/ 	.byte	0x04
	.zero		1


	//   ....[140]....
        /*0998*/ 	.word	0x000034f0
        /*099c*/ 	.word	0x000000ff
        /*09a0*/ 	.word	0x00000000
        /*09a4*/ 	.short	0x010a
        /*09a6*/ 	.byte	0x04
	.zero		1


	//   ....[141]....
        /*09a8*/ 	.word	0x00003590
        /*09ac*/ 	.word	0x000000ff
        /*09b0*/ 	.word	0x00000000
        /*09b4*/ 	.short	0x010a
        /*09b6*/ 	.byte	0x04
	.zero		1


	//   ....[142]....
        /*09b8*/ 	.word	0x00003630
        /*09bc*/ 	.word	0x000000ff
        /*09c0*/ 	.word	0x00000000
        /*09c4*/ 	.short	0x010a
        /*09c6*/ 	.byte	0x04
	.zero		1


	//   ....[143]....
        /*09c8*/ 	.word	0x000036d0
        /*09cc*/ 	.word	0x000000ff
        /*09d0*/ 	.word	0x00000000
        /*09d4*/ 	.short	0x010a
        /*09d6*/ 	.byte	0x04
	.zero		1


	//   ....[144]....
        /*09d8*/ 	.word	0x00003770
        /*09dc*/ 	.word	0x000000ff
        /*09e0*/ 	.word	0x00000000
        /*09e4*/ 	.short	0x010a
        /*09e6*/ 	.byte	0x04
	.zero		1


	//   ....[145]....
        /*09e8*/ 	.word	0x00003810
        /*09ec*/ 	.word	0x000000ff
        /*09f0*/ 	.word	0x00000000
        /*09f4*/ 	.short	0x010a
        /*09f6*/ 	.byte	0x04
	.zero		1


	//   ....[146]....
        /*09f8*/ 	.word	0x000038b0
        /*09fc*/ 	.word	0x000000ff
        /*0a00*/ 	.word	0x00000000
        /*0a04*/ 	.short	0x010a
        /*0a06*/ 	.byte	0x04
	.zero		1


	//   ....[147]....
        /*0a08*/ 	.word	0x00003950
        /*0a0c*/ 	.word	0x000000ff
        /*0a10*/ 	.word	0x00000000
        /*0a14*/ 	.short	0x010a
        /*0a16*/ 	.byte	0x04
	.zero		1


	//   ....[148]....
        /*0a18*/ 	.word	0x000039f0
        /*0a1c*/ 	.word	0x000000ff
        /*0a20*/ 	.word	0x00000000
        /*0a24*/ 	.short	0x010a
        /*0a26*/ 	.byte	0x04
	.zero		1


	//   ....[149]....
        /*0a28*/ 	.word	0x00003a90
        /*0a2c*/ 	.word	0x000000ff
        /*0a30*/ 	.word	0x00000000
        /*0a34*/ 	.short	0x010a
        /*0a36*/ 	.byte	0x04
	.zero		1


	//   ....[150]....
        /*0a38*/ 	.word	0x00003b30
        /*0a3c*/ 	.word	0x000000ff
        /*0a40*/ 	.word	0x00000000
        /*0a44*/ 	.short	0x010a
        /*0a46*/ 	.byte	0x04
	.zero		1


	//   ....[151]....
        /*0a48*/ 	.word	0x00003bd0
        /*0a4c*/ 	.word	0x000000ff
        /*0a50*/ 	.word	0x00000000
        /*0a54*/ 	.short	0x010a
        /*0a56*/ 	.byte	0x04
	.zero		1


	//   ....[152]....
        /*0a58*/ 	.word	0x00003c70
        /*0a5c*/ 	.word	0x000000ff
        /*0a60*/ 	.word	0x00000000
        /*0a64*/ 	.short	0x010a
        /*0a66*/ 	.byte	0x04
	.zero		1


	//   ....[153]....
        /*0a68*/ 	.word	0x00003d10
        /*0a6c*/ 	.word	0x000000ff
        /*0a70*/ 	.word	0x00000000
        /*0a74*/ 	.short	0x010a
        /*0a76*/ 	.byte	0x04
	.zero		1


	//   ....[154]....
        /*0a78*/ 	.word	0x00003db0
        /*0a7c*/ 	.word	0x000000ff
        /*0a80*/ 	.word	0x00000000
        /*0a84*/ 	.short	0x010a
        /*0a86*/ 	.byte	0x04
	.zero		1


	//   ....[155]....
        /*0a88*/ 	.word	0x00003e50
        /*0a8c*/ 	.word	0x000000ff
        /*0a90*/ 	.word	0x00000000
        /*0a94*/ 	.short	0x010a
        /*0a96*/ 	.byte	0x04
	.zero		1


	//   ....[156]....
        /*0a98*/ 	.word	0x00003ef0
        /*0a9c*/ 	.word	0x000000ff
        /*0aa0*/ 	.word	0x00000000
        /*0aa4*/ 	.short	0x010a
        /*0aa6*/ 	.byte	0x04
	.zero		1


	//   ....[157]....
        /*0aa8*/ 	.word	0x00003f90
        /*0aac*/ 	.word	0x000000ff
        /*0ab0*/ 	.word	0x00000000
        /*0ab4*/ 	.short	0x010a
        /*0ab6*/ 	.byte	0x04
	.zero		1


	//   ....[158]....
        /*0ab8*/ 	.word	0x00004030
        /*0abc*/ 	.word	0x000000ff
        /*0ac0*/ 	.word	0x00000000
        /*0ac4*/ 	.short	0x010a
        /*0ac6*/ 	.byte	0x04
	.zero		1


	//   ....[159]....
        /*0ac8*/ 	.word	0x000040d0
        /*0acc*/ 	.word	0x000000ff
        /*0ad0*/ 	.word	0x00000000
        /*0ad4*/ 	.short	0x010a
        /*0ad6*/ 	.byte	0x04
	.zero		1


	//   ....[160]....
        /*0ad8*/ 	.word	0x00004170
        /*0adc*/ 	.word	0x000000ff
        /*0ae0*/ 	.word	0x00000000
        /*0ae4*/ 	.short	0x010a
        /*0ae6*/ 	.byte	0x04
	.zero		1


	//   ....[161]....
        /*0ae8*/ 	.word	0x00004210
        /*0aec*/ 	.word	0x000000ff
        /*0af0*/ 	.word	0x00000000
        /*0af4*/ 	.short	0x010a
        /*0af6*/ 	.byte	0x04
	.zero		1


	//   ....[162]....
        /*0af8*/ 	.word	0x000042b0
        /*0afc*/ 	.word	0x000000ff
        /*0b00*/ 	.word	0x00000000
        /*0b04*/ 	.short	0x010a
        /*0b06*/ 	.byte	0x04
	.zero		1


	//   ....[163]....
        /*0b08*/ 	.word	0x00004350
        /*0b0c*/ 	.word	0x000000ff
        /*0b10*/ 	.word	0x00000000
        /*0b14*/ 	.short	0x010a
        /*0b16*/ 	.byte	0x04
	.zero		1


	//   ....[164]....
        /*0b18*/ 	.word	0x000043f0
        /*0b1c*/ 	.word	0x000000ff
        /*0b20*/ 	.word	0x00000000
        /*0b24*/ 	.short	0x010a
        /*0b26*/ 	.byte	0x04
	.zero		1


	//   ....[165]....
        /*0b28*/ 	.word	0x00004490
        /*0b2c*/ 	.word	0x000000ff
        /*0b30*/ 	.word	0x00000000
        /*0b34*/ 	.short	0x010a
        /*0b36*/ 	.byte	0x04
	.zero		1


	//   ....[166]....
        /*0b38*/ 	.word	0x00004530
        /*0b3c*/ 	.word	0x000000ff
        /*0b40*/ 	.word	0x00000000
        /*0b44*/ 	.short	0x010a
        /*0b46*/ 	.byte	0x04
	.zero		1


	//   ....[167]....
        /*0b48*/ 	.word	0x000045d0
        /*0b4c*/ 	.word	0x000000ff
        /*0b50*/ 	.word	0x00000000
        /*0b54*/ 	.short	0x010a
        /*0b56*/ 	.byte	0x04
	.zero		1


	//   ....[168]....
        /*0b58*/ 	.word	0x00004670
        /*0b5c*/ 	.word	0x000000ff
        /*0b60*/ 	.word	0x00000000
        /*0b64*/ 	.short	0x010a
        /*0b66*/ 	.byte	0x04
	.zero		1


	//   ....[169]....
        /*0b68*/ 	.word	0x00004710
        /*0b6c*/ 	.word	0x000000ff
        /*0b70*/ 	.word	0x00000000
        /*0b74*/ 	.short	0x010a
        /*0b76*/ 	.byte	0x04
	.zero		1


	//   ....[170]....
        /*0b78*/ 	.word	0x000047b0
        /*0b7c*/ 	.word	0x000000ff
        /*0b80*/ 	.word	0x00000000
        /*0b84*/ 	.short	0x010a
        /*0b86*/ 	.byte	0x04
	.zero		1


	//   ....[171]....
        /*0b88*/ 	.word	0x00004850
        /*0b8c*/ 	.word	0x000000ff
        /*0b90*/ 	.word	0x00000000
        /*0b94*/ 	.short	0x010a
        /*0b96*/ 	.byte	0x04
	.zero		1


	//   ....[172]....
        /*0b98*/ 	.word	0x000048f0
        /*0b9c*/ 	.word	0x000000ff
        /*0ba0*/ 	.word	0x00000000
        /*0ba4*/ 	.short	0x010a
        /*0ba6*/ 	.byte	0x04
	.zero		1


	//   ....[173]....
        /*0ba8*/ 	.word	0x00004990
        /*0bac*/ 	.word	0x000000ff
        /*0bb0*/ 	.word	0x00000000
        /*0bb4*/ 	.short	0x010a
        /*0bb6*/ 	.byte	0x04
	.zero		1


	//   ....[174]....
        /*0bb8*/ 	.word	0x00004a30
        /*0bbc*/ 	.word	0x000000ff
        /*0bc0*/ 	.word	0x00000000
        /*0bc4*/ 	.short	0x010a
        /*0bc6*/ 	.byte	0x04
	.zero		1


	//   ....[175]....
        /*0bc8*/ 	.word	0x00004ad0
        /*0bcc*/ 	.word	0x000000ff
        /*0bd0*/ 	.word	0x00000000
        /*0bd4*/ 	.short	0x010a
        /*0bd6*/ 	.byte	0x04
	.zero		1


	//   ....[176]....
        /*0bd8*/ 	.word	0x00004b70
        /*0bdc*/ 	.word	0x000000ff
        /*0be0*/ 	.word	0x00000000
        /*0be4*/ 	.short	0x010a
        /*0be6*/ 	.byte	0x04
	.zero		1


	//   ....[177]....
        /*0be8*/ 	.word	0x00004c10
        /*0bec*/ 	.word	0x000000ff
        /*0bf0*/ 	.word	0x00000000
        /*0bf4*/ 	.short	0x010a
        /*0bf6*/ 	.byte	0x04
	.zero		1


	//   ....[178]....
        /*0bf8*/ 	.word	0x00004cb0
        /*0bfc*/ 	.word	0x000000ff
        /*0c00*/ 	.word	0x00000000
        /*0c04*/ 	.short	0x010a
        /*0c06*/ 	.byte	0x04
	.zero		1


	//   ....[179]....
        /*0c08*/ 	.word	0x00004d50
        /*0c0c*/ 	.word	0x000000ff
        /*0c10*/ 	.word	0x00000000
        /*0c14*/ 	.short	0x010a
        /*0c16*/ 	.byte	0x04
	.zero		1


	//   ....[180]....
        /*0c18*/ 	.word	0x00004e00
        /*0c1c*/ 	.word	0x00000000
        /*0c20*/ 	.word	0x00000000
        /*0c24*/ 	.short	0x010a
        /*0c26*/ 	.byte	0xff
	.zero		1


	//   ....[181]....
        /*0c28*/ 	.word	0x00004f30
        /*0c2c*/ 	.word	0x000000ff
        /*0c30*/ 	.word	0x00000388
        /*0c34*/ 	.short	0x010a
        /*0c36*/ 	.byte	0x30
	.zero		1


	//   ....[182]....
        /*0c38*/ 	.word	0x00004fd0
        /*0c3c*/ 	.word	0x000000ff
        /*0c40*/ 	.word	0x00000380
        /*0c44*/ 	.short	0x010a
        /*0c46*/ 	.byte	0x30
	.zero		1


	//   ....[183]....
        /*0c48*/ 	.word	0x00005070
        /*0c4c*/ 	.word	0x000000ff
        /*0c50*/ 	.word	0x00000000
        /*0c54*/ 	.short	0x0101
        /*0c56*/ 	.byte	0x06
	.zero		1


	//   ....[184]....
        /*0c58*/ 	.word	0x000050b0
        /*0c5c*/ 	.word	0x000000ff
        /*0c60*/ 	.word	0x00000388
        /*0c64*/ 	.short	0x0106
        /*0c66*/ 	.byte	0x30
	.zero		1


	//   ....[185]....
        /*0c68*/ 	.word	0x000050f0
        /*0c6c*/ 	.word	0x00000000
        /*0c70*/ 	.word	0x00000388
        /*0c74*/ 	.short	0x010a
        /*0c76*/ 	.byte	0xff
	.zero		1


	//   ....[186]....
        /*0c78*/ 	.word	0x000055e0
        /*0c7c*/ 	.word	0x000000ff
        /*0c80*/ 	.word	0x00000380
        /*0c84*/ 	.short	0x010a
        /*0c86*/ 	.byte	0x06
	.zero		1


	//   ....[187]....
        /*0c88*/ 	.word	0x00005690
        /*0c8c*/ 	.word	0x000000ff
        /*0c90*/ 	.word	0x00000000
        /*0c94*/ 	.short	0x0101
        /*0c96*/ 	.byte	0x05
	.zero		1


	//   ....[188]....
        /*0c98*/ 	.word	0x000056a0
        /*0c9c*/ 	.word	0x000000ff
        /*0ca0*/ 	.word	0x000003a0
        /*0ca4*/ 	.short	0x010a
        /*0ca6*/ 	.byte	0x08
	.zero		1


	//   ....[189]....
        /*0ca8*/ 	.word	0x00005730
        /*0cac*/ 	.word	0x000000ff
        /*0cb0*/ 	.word	0x00000000
        /*0cb4*/ 	.short	0x010a
        /*0cb6*/ 	.byte	0x04
	.zero		1


	//   ....[190]....
        /*0cb8*/ 	.word	0x000057a0
        /*0cbc*/ 	.word	0x000000ff
        /*0cc0*/ 	.word	0x00000000
        /*0cc4*/ 	.short	0x010a
        /*0cc6*/ 	.byte	0x07
	.zero		1


	//   ....[191]....
        /*0cc8*/ 	.word	0x000058e0
        /*0ccc*/ 	.word	0x000000ff
        /*0cd0*/ 	.word	0x00000000
        /*0cd4*/ 	.short	0x010a
        /*0cd6*/ 	.byte	0x04
	.zero		1


	//   ....[192]....
        /*0cd8*/ 	.word	0x00005ab0
        /*0cdc*/ 	.word	0x000000ff
        /*0ce0*/ 	.word	0x00000000
        /*0ce4*/ 	.short	0x010a
        /*0ce6*/ 	.byte	0x05
	.zero		1


	//   ....[193]....
        /*0ce8*/ 	.word	0x00005b40
        /*0cec*/ 	.word	0x000000ff
        /*0cf0*/ 	.word	0x00000000
        /*0cf4*/ 	.short	0x010a
        /*0cf6*/ 	.byte	0x07
	.zero		1


	//   ....[194]....
        /*0cf8*/ 	.word	0x00005f80
        /*0cfc*/ 	.word	0x000000ff
        /*0d00*/ 	.word	0x00000380
        /*0d04*/ 	.short	0x010a
        /*0d06*/ 	.byte	0x0e
	.zero		1


	//   ....[195]....
        /*0d08*/ 	.word	0x00006070
        /*0d0c*/ 	.word	0x000000ff
        /*0d10*/ 	.word	0x00000000
        /*0d14*/ 	.short	0x0101
        /*0d16*/ 	.byte	0x10
	.zero		1


	//   ....[196]....
        /*0d18*/ 	.word	0x00006390
        /*0d1c*/ 	.word	0x000000ff
        /*0d20*/ 	.word	0x00000378
        /*0d24*/ 	.short	0x010a
        /*0d26*/ 	.byte	0x0e
	.zero		1


	//   ....[197]....
        /*0d28*/ 	.word	0x000064f0
        /*0d2c*/ 	.word	0x000000ff
        /*0d30*/ 	.word	0x00000368
        /*0d34*/ 	.short	0x010a
        /*0d36*/ 	.byte	0x0e
	.zero		1


	//   ....[198]....
        /*0d38*/ 	.word	0x000068b0
        /*0d3c*/ 	.word	0x000000ff
        /*0d40*/ 	.word	0x00000360
        /*0d44*/ 	.short	0x010b
        /*0d46*/ 	.byte	0x0e
	.zero		1


	//   ....[199]....
        /*0d48*/ 	.word	0x000068d0
        /*0d4c*/ 	.word	0x000000ff
        /*0d50*/ 	.word	0x00000000
        /*0d54*/ 	.short	0x0101
        /*0d56*/ 	.byte	0x30
	.zero		1


	//   ....[200]....
        /*0d58*/ 	.word	0x00006910
        /*0d5c*/ 	.word	0x00000000
        /*0d60*/ 	.word	0x00000368
        /*0d64*/ 	.short	0x010a
        /*0d66*/ 	.byte	0xff
	.zero		1


	//   ....[201]....
        /*0d68*/ 	.word	0x00006c90
        /*0d6c*/ 	.word	0x000000ff
        /*0d70*/ 	.word	0x00000380
        /*0d74*/ 	.short	0x010a
        /*0d76*/ 	.byte	0x2f
	.zero		1


	//   ....[202]....
        /*0d78*/ 	.word	0x00006db0
        /*0d7c*/ 	.word	0x000000ff
        /*0d80*/ 	.word	0x00000000
        /*0d84*/ 	.short	0x0101
        /*0d86*/ 	.byte	0x04
	.zero		1


	//   ....[203]....
        /*0d88*/ 	.word	0x00007710
        /*0d8c*/ 	.word	0x000000ff
        /*0d90*/ 	.word	0x00000360
        /*0d94*/ 	.short	0x010a
        /*0d96*/ 	.byte	0x2f
	.zero		1


	//   ....[204]....
        /*0d98*/ 	.word	0x00007720
        /*0d9c*/ 	.word	0x00000058
        /*0da0*/ 	.word	0x00000390
        /*0da4*/ 	.short	0x010a
        /*0da6*/ 	.byte	0xff
	.zero		1


	//   ....[205]....
        /*0da8*/ 	.word	0x00007870
        /*0dac*/ 	.word	0x000000ff
        /*0db0*/ 	.word	0x00000360
        /*0db4*/ 	.short	0x010a
        /*0db6*/ 	.byte	0x2f
	.zero		1


	//   ....[206]....
        /*0db8*/ 	.word	0x00007950
        /*0dbc*/ 	.word	0x000000ff
        /*0dc0*/ 	.word	0x00000000
        /*0dc4*/ 	.short	0x0101
        /*0dc6*/ 	.byte	0x04
	.zero		1


	//   ....[207]....
        /*0dc8*/ 	.word	0x000079b0
        /*0dcc*/ 	.word	0x00000058
        /*0dd0*/ 	.word	0x00000390
        /*0dd4*/ 	.short	0x010a
        /*0dd6*/ 	.byte	0xff
	.zero		1


	//   ....[208]....
        /*0dd8*/ 	.word	0x00007d80
        /*0ddc*/ 	.word	0x000000ff
        /*0de0*/ 	.word	0x00000000
        /*0de4*/ 	.short	0x0101
        /*0de6*/ 	.byte	0x05
	.zero		1


	//   ....[209]....
        /*0de8*/ 	.word	0x00008730
        /*0dec*/ 	.word	0x00000002
        /*0df0*/ 	.word	0x000001b0
        /*0df4*/ 	.short	0x010a
        /*0df6*/ 	.byte	0xff
	.zero		1


	//   ....[210]....
        /*0df8*/ 	.word	0x00008790
        /*0dfc*/ 	.word	0x00000002
        /*0e00*/ 	.word	0x000001b0
        /*0e04*/ 	.short	0x010a
        /*0e06*/ 	.byte	0xff
	.zero		1


	//   ....[211]....
        /*0e08*/ 	.word	0x000087f0
        /*0e0c*/ 	.word	0x00000002
        /*0e10*/ 	.word	0x00000380
        /*0e14*/ 	.short	0x010a
        /*0e16*/ 	.byte	0xff
	.zero		1


	//   ....[212]....
        /*0e18*/ 	.word	0x00008850
        /*0e1c*/ 	.word	0x00000000
        /*0e20*/ 	.word	0x00000000
        /*0e24*/ 	.short	0x010a
        /*0e26*/ 	.byte	0xff
	.zero		1


	//   ....[213]....
        /*0e28*/ 	.word	0x000088b0
        /*0e2c*/ 	.word	0x00000000
        /*0e30*/ 	.word	0x00000000
        /*0e34*/ 	.short	0x010a
        /*0e36*/ 	.byte	0xff
	.zero		1


	//   ....[214]....
        /*0e38*/ 	.word	0x00008910
        /*0e3c*/ 	.word	0x00000000
        /*0e40*/ 	.word	0x00000000
        /*0e44*/ 	.short	0x010a
        /*0e46*/ 	.byte	0xff
	.zero		1


	//   ....[215]....
        /*0e48*/ 	.word	0x00008970
        /*0e4c*/ 	.word	0x00000000
        /*0e50*/ 	.word	0x00000000
        /*0e54*/ 	.short	0x010a
        /*0e56*/ 	.byte	0xff
	.zero		1


	//   ....[216]....
        /*0e58*/ 	.word	0x000089d0
        /*0e5c*/ 	.word	0x00000000
        /*0e60*/ 	.word	0x00000000
        /*0e64*/ 	.short	0x010a
        /*0e66*/ 	.byte	0xff
	.zero		1


	//   ....[217]....
        /*0e68*/ 	.word	0x00008a30
        /*0e6c*/ 	.word	0x00000000
        /*0e70*/ 	.word	0x00000000
        /*0e74*/ 	.short	0x010a
        /*0e76*/ 	.byte	0xff
	.zero		1


	//   ....[218]....
        /*0e78*/ 	.word	0x00008a90
        /*0e7c*/ 	.word	0x00000000
        /*0e80*/ 	.word	0x00000000
        /*0e84*/ 	.short	0x010a
        /*0e86*/ 	.byte	0xff
	.zero		1


	//   ....[219]....
        /*0e88*/ 	.word	0x00008af0
        /*0e8c*/ 	.word	0x00000000
        /*0e90*/ 	.word	0x00000000
        /*0e94*/ 	.short	0x010a
        /*0e96*/ 	.byte	0xff
	.zero		1


	//   ....[220]....
        /*0e98*/ 	.word	0x00008b50
        /*0e9c*/ 	.word	0x00000000
        /*0ea0*/ 	.word	0x00000000
        /*0ea4*/ 	.short	0x010a
        /*0ea6*/ 	.byte	0xff
	.zero		1


	//   ....[221]....
        /*0ea8*/ 	.word	0x00008bb0
        /*0eac*/ 	.word	0x00000000
        /*0eb0*/ 	.word	0x00000000
        /*0eb4*/ 	.short	0x010a
        /*0eb6*/ 	.byte	0xff
	.zero		1


	//   ....[222]....
        /*0eb8*/ 	.word	0x00008c10
        /*0ebc*/ 	.word	0x00000000
        /*0ec0*/ 	.word	0x00000000
        /*0ec4*/ 	.short	0x010a
        /*0ec6*/ 	.byte	0xff
	.zero		1


	//   ....[223]....
        /*0ec8*/ 	.word	0x00008c70
        /*0ecc*/ 	.word	0x00000000
        /*0ed0*/ 	.word	0x00000000
        /*0ed4*/ 	.short	0x010a
        /*0ed6*/ 	.byte	0xff
	.zero		1


	//   ....[224]....
        /*0ed8*/ 	.word	0x00008cd0
        /*0edc*/ 	.word	0x00000000
        /*0ee0*/ 	.word	0x00000000
        /*0ee4*/ 	.short	0x010a
        /*0ee6*/ 	.byte	0xff
	.zero		1


	//   ....[225]....
        /*0ee8*/ 	.word	0x00008d30
        /*0eec*/ 	.word	0x00000000
        /*0ef0*/ 	.word	0x00000000
        /*0ef4*/ 	.short	0x010a
        /*0ef6*/ 	.byte	0xff
	.zero		1


	//   ....[226]....
        /*0ef8*/ 	.word	0x00008d90
        /*0efc*/ 	.word	0x00000000
        /*0f00*/ 	.word	0x00000000
        /*0f04*/ 	.short	0x010a
        /*0f06*/ 	.byte	0xff
	.zero		1


	//   ....[227]....
        /*0f08*/ 	.word	0x00008df0
        /*0f0c*/ 	.word	0x00000000
        /*0f10*/ 	.word	0x00000000
        /*0f14*/ 	.short	0x010a
        /*0f16*/ 	.byte	0xff
	.zero		1


	//   ....[228]....
        /*0f18*/ 	.word	0x00008e50
        /*0f1c*/ 	.word	0x00000000
        /*0f20*/ 	.word	0x00000000
        /*0f24*/ 	.short	0x010a
        /*0f26*/ 	.byte	0xff
	.zero		1


	//   ....[229]....
        /*0f28*/ 	.word	0x00008eb0
        /*0f2c*/ 	.word	0x00000000
        /*0f30*/ 	.word	0x00000000
        /*0f34*/ 	.short	0x010a
        /*0f36*/ 	.byte	0xff
	.zero		1


	//   ....[230]....
        /*0f38*/ 	.word	0x00008f10
        /*0f3c*/ 	.word	0x00000000
        /*0f40*/ 	.word	0x00000000
        /*0f44*/ 	.short	0x010a
        /*0f46*/ 	.byte	0xff
	.zero		1


	//   ....[231]....
        /*0f48*/ 	.word	0x00008f70
        /*0f4c*/ 	.word	0x00000000
        /*0f50*/ 	.word	0x00000000
        /*0f54*/ 	.short	0x010a
        /*0f56*/ 	.byte	0xff
	.zero		1


	//   ....[232]....
        /*0f58*/ 	.word	0x00008fd0
        /*0f5c*/ 	.word	0x00000000
        /*0f60*/ 	.word	0x00000000
        /*0f64*/ 	.short	0x010a
        /*0f66*/ 	.byte	0xff
	.zero		1


	//   ....[233]....
        /*0f68*/ 	.word	0x00009030
        /*0f6c*/ 	.word	0x00000000
        /*0f70*/ 	.word	0x00000000
        /*0f74*/ 	.short	0x010a
        /*0f76*/ 	.byte	0xff
	.zero		1


	//   ....[234]....
        /*0f78*/ 	.word	0x00009090
        /*0f7c*/ 	.word	0x00000000
        /*0f80*/ 	.word	0x00000000
        /*0f84*/ 	.short	0x010a
        /*0f86*/ 	.byte	0xff
	.zero		1


	//   ....[235]....
        /*0f88*/ 	.word	0x000090f0
        /*0f8c*/ 	.word	0x00000000
        /*0f90*/ 	.word	0x00000000
        /*0f94*/ 	.short	0x010a
        /*0f96*/ 	.byte	0xff
	.zero		1


	//   ....[236]....
        /*0f98*/ 	.word	0x00009150
        /*0f9c*/ 	.word	0x00000000
        /*0fa0*/ 	.word	0x00000000
        /*0fa4*/ 	.short	0x010a
        /*0fa6*/ 	.byte	0xff
	.zero		1


	//   ....[237]....
        /*0fa8*/ 	.word	0x000091b0
        /*0fac*/ 	.word	0x00000000
        /*0fb0*/ 	.word	0x00000000
        /*0fb4*/ 	.short	0x010a
        /*0fb6*/ 	.byte	0xff
	.zero		1


	//   ....[238]....
        /*0fb8*/ 	.word	0x00009210
        /*0fbc*/ 	.word	0x00000000
        /*0fc0*/ 	.word	0x00000000
        /*0fc4*/ 	.short	0x010a
        /*0fc6*/ 	.byte	0xff
	.zero		1


	//   ....[239]....
        /*0fc8*/ 	.word	0x00009270
        /*0fcc*/ 	.word	0x00000000
        /*0fd0*/ 	.word	0x00000000
        /*0fd4*/ 	.short	0x010a
        /*0fd6*/ 	.byte	0xff
	.zero		1


	//   ....[240]....
        /*0fd8*/ 	.word	0x000092d0
        /*0fdc*/ 	.word	0x00000000
        /*0fe0*/ 	.word	0x00000000
        /*0fe4*/ 	.short	0x010a
        /*0fe6*/ 	.byte	0xff
	.zero		1


	//   ....[241]....
        /*0fe8*/ 	.word	0x00009330
        /*0fec*/ 	.word	0x00000000
        /*0ff0*/ 	.word	0x00000000
        /*0ff4*/ 	.short	0x010a
        /*0ff6*/ 	.byte	0xff
	.zero		1


	//   ....[242]....
        /*0ff8*/ 	.word	0x00009390
        /*0ffc*/ 	.word	0x00000000
        /*1000*/ 	.word	0x00000000
        /*1004*/ 	.short	0x010a
        /*1006*/ 	.byte	0xff
	.zero		1


	//   ....[243]....
        /*1008*/ 	.word	0x000093f0
        /*100c*/ 	.word	0x00000000
        /*1010*/ 	.word	0x00000000
        /*1014*/ 	.short	0x010a
        /*1016*/ 	.byte	0xff
	.zero		1


	//   ....[244]....
        /*1018*/ 	.word	0x00009450
        /*101c*/ 	.word	0x00000000
        /*1020*/ 	.word	0x00000000
        /*1024*/ 	.short	0x010a
        /*1026*/ 	.byte	0xff
	.zero		1


	//   ....[245]....
        /*1028*/ 	.word	0x000094b0
        /*102c*/ 	.word	0x00000000
        /*1030*/ 	.word	0x00000000
        /*1034*/ 	.short	0x010a
        /*1036*/ 	.byte	0xff
	.zero		1


	//   ....[246]....
        /*1038*/ 	.word	0x00009510
        /*103c*/ 	.word	0x00000000
        /*1040*/ 	.word	0x00000000
        /*1044*/ 	.short	0x010a
        /*1046*/ 	.byte	0xff
	.zero		1


	//   ....[247]....
        /*1048*/ 	.word	0x00009570
        /*104c*/ 	.word	0x00000000
        /*1050*/ 	.word	0x00000000
        /*1054*/ 	.short	0x010a
        /*1056*/ 	.byte	0xff
	.zero		1


	//   ....[248]....
        /*1058*/ 	.word	0x000095d0
        /*105c*/ 	.word	0x00000000
        /*1060*/ 	.word	0x00000000
        /*1064*/ 	.short	0x010a
        /*1066*/ 	.byte	0xff
	.zero		1


	//   ....[249]....
        /*1068*/ 	.word	0x00009630
        /*106c*/ 	.word	0x00000000
        /*1070*/ 	.word	0x00000000
        /*1074*/ 	.short	0x010a
        /*1076*/ 	.byte	0xff
	.zero		1


	//   ....[250]....
        /*1078*/ 	.word	0x00009690
        /*107c*/ 	.word	0x00000000
        /*1080*/ 	.word	0x00000000
        /*1084*/ 	.short	0x010a
        /*1086*/ 	.byte	0xff
	.zero		1


	//   ....[251]....
        /*1088*/ 	.word	0x000096f0
        /*108c*/ 	.word	0x00000000
        /*1090*/ 	.word	0x00000000
        /*1094*/ 	.short	0x010a
        /*1096*/ 	.byte	0xff
	.zero		1


	//   ....[252]....
        /*1098*/ 	.word	0x00009750
        /*109c*/ 	.word	0x00000000
        /*10a0*/ 	.word	0x00000000
        /*10a4*/ 	.short	0x010a
        /*10a6*/ 	.byte	0xff
	.zero		1


	//   ....[253]....
        /*10a8*/ 	.word	0x000097b0
        /*10ac*/ 	.word	0x00000000
        /*10b0*/ 	.word	0x00000000
        /*10b4*/ 	.short	0x010a
        /*10b6*/ 	.byte	0xff
	.zero		1


	//   ....[254]....
        /*10b8*/ 	.word	0x00009810
        /*10bc*/ 	.word	0x00000000
        /*10c0*/ 	.word	0x00000000
        /*10c4*/ 	.short	0x010a
        /*10c6*/ 	.byte	0xff
	.zero		1


	//   ....[255]....
        /*10c8*/ 	.word	0x00009870
        /*10cc*/ 	.word	0x00000000
        /*10d0*/ 	.word	0x00000000
        /*10d4*/ 	.short	0x010a
        /*10d6*/ 	.byte	0xff
	.zero		1


	//   ....[0]....
        /*10d8*/ 	.word	0x000098d0
        /*10dc*/ 	.word	0x00000000
        /*10e0*/ 	.word	0x00000000
        /*10e4*/ 	.short	0x010a
        /*10e6*/ 	.byte	0xff
	.zero		1


	//   ....[1]....
        /*10e8*/ 	.word	0x00009930
        /*10ec*/ 	.word	0x00000000
        /*10f0*/ 	.word	0x00000000
        /*10f4*/ 	.short	0x010a
        /*10f6*/ 	.byte	0xff
	.zero		1


	//   ....[2]....
        /*10f8*/ 	.word	0x00009990
        /*10fc*/ 	.word	0x00000000
        /*1100*/ 	.word	0x00000000
        /*1104*/ 	.short	0x010a
        /*1106*/ 	.byte	0xff
	.zero		1


	//   ....[3]....
        /*1108*/ 	.word	0x000099f0
        /*110c*/ 	.word	0x00000000
        /*1110*/ 	.word	0x00000000
        /*1114*/ 	.short	0x010a
        /*1116*/ 	.byte	0xff
	.zero		1


	//   ....[4]....
        /*1118*/ 	.word	0x00009a50
        /*111c*/ 	.word	0x00000000
        /*1120*/ 	.word	0x00000000
        /*1124*/ 	.short	0x010a
        /*1126*/ 	.byte	0xff
	.zero		1


	//   ....[5]....
        /*1128*/ 	.word	0x00009ab0
        /*112c*/ 	.word	0x00000000
        /*1130*/ 	.word	0x00000000
        /*1134*/ 	.short	0x010a
        /*1136*/ 	.byte	0xff
	.zero		1


	//   ....[6]....
        /*1138*/ 	.word	0x00009b10
        /*113c*/ 	.word	0x00000000
        /*1140*/ 	.word	0x00000000
        /*1144*/ 	.short	0x010a
        /*1146*/ 	.byte	0xff
	.zero		1


	//   ....[7]....
        /*1148*/ 	.word	0x00009b70
        /*114c*/ 	.word	0x00000000
        /*1150*/ 	.word	0x00000000
        /*1154*/ 	.short	0x010a
        /*1156*/ 	.byte	0xff
	.zero		1


	//   ....[8]....
        /*1158*/ 	.word	0x00009bd0
        /*115c*/ 	.word	0x00000000
        /*1160*/ 	.word	0x00000000
        /*1164*/ 	.short	0x010a
        /*1166*/ 	.byte	0xff
	.zero		1


	//   ....[9]....
        /*1168*/ 	.word	0x00009c30
        /*116c*/ 	.word	0x00000004
        /*1170*/ 	.word	0x00000388
        /*1174*/ 	.short	0x010a
        /*1176*/ 	.byte	0xff
	.zero		1


	//   ....[10]....
        /*1178*/ 	.word	0x00009c90
        /*117c*/ 	.word	0x00000004
        /*1180*/ 	.word	0x00000380
        /*1184*/ 	.short	0x010a
        /*1186*/ 	.byte	0xff
	.zero		1


	//   ....[11]....
        /*1188*/ 	.word	0x00009cf0
        /*118c*/ 	.word	0x00000000
        /*1190*/ 	.word	0x00000380
        /*1194*/ 	.short	0x010a
        /*1196*/ 	.byte	0xff
	.zero		1


	//   ....[12]....
        /*1198*/ 	.word	0x00009d50
        /*119c*/ 	.word	0x00000005
        /*11a0*/ 	.word	0x000003a0
        /*11a4*/ 	.short	0x010a
        /*11a6*/ 	.byte	0xff
	.zero		1


	//   ....[13]....
        /*11a8*/ 	.word	0x00009db0
        /*11ac*/ 	.word	0x00000000
        /*11b0*/ 	.word	0x00000000
        /*11b4*/ 	.short	0x010a
        /*11b6*/ 	.byte	0xff
	.zero		1


	//   ....[14]....
        /*11b8*/ 	.word	0x00009e10
        /*11bc*/ 	.word	0x00000000
        /*11c0*/ 	.word	0x00000000
        /*11c4*/ 	.short	0x010a
        /*11c6*/ 	.byte	0xff
	.zero		1


	//   ....[15]....
        /*11c8*/ 	.word	0x00009e70
        /*11cc*/ 	.word	0x00000000
        /*11d0*/ 	.word	0x00000000
        /*11d4*/ 	.short	0x010a
        /*11d6*/ 	.byte	0xff
	.zero		1


	//   ....[16]....
        /*11d8*/ 	.word	0x00009ed0
        /*11dc*/ 	.word	0x00000000
        /*11e0*/ 	.word	0x00000380
        /*11e4*/ 	.short	0x010a
        /*11e6*/ 	.byte	0xff
	.zero		1


	//   ....[17]....
        /*11e8*/ 	.word	0x00009f30
        /*11ec*/ 	.word	0x00000000
        /*11f0*/ 	.word	0x00000378
        /*11f4*/ 	.short	0x010a
        /*11f6*/ 	.byte	0xff
	.zero		1


	//   ....[18]....
        /*11f8*/ 	.word	0x00009f90
        /*11fc*/ 	.word	0x00000000
        /*1200*/ 	.word	0x00000368
        /*1204*/ 	.short	0x010a
        /*1206*/ 	.byte	0xff
	.zero		1


	//   ....[19]....
        /*1208*/ 	.word	0x00009ff0
        /*120c*/ 	.word	0x00000000
        /*1210*/ 	.word	0x00000380
        /*1214*/ 	.short	0x010a
        /*1216*/ 	.byte	0xff
	.zero		1


	//   ....[20]....
        /*1218*/ 	.word	0x0000a050
        /*121c*/ 	.word	0x00000000
        /*1220*/ 	.word	0x00000360
        /*1224*/ 	.short	0x010a
        /*1226*/ 	.byte	0xff
	.zero		1


	//   ....[21]....
        /*1228*/ 	.word	0x0000a0a0
        /*122c*/ 	.word	0x00000058
        /*1230*/ 	.word	0x00000390
        /*1234*/ 	.short	0x010a
        /*1236*/ 	.byte	0xff
	.zero		1


	//----- nvinfo : EIATTR_NUM_MBARRIERS
	.align		4
.L_47:
        /*1238*/ 	.byte	0x03, 0x38
        /*123a*/ 	.short	0x0076


	//----- nvinfo : EIATTR_EXIT_INSTR_OFFSETS
	.align		4
        /*123c*/ 	.byte	0x04, 0x1c
        /*123e*/ 	.short	(.L_49 - .L_48)


	//   ....[0]....
.L_48:
        /*1240*/ 	.word	0x00004e30


	//   ....[1]....
        /*1244*/ 	.word	0x000050c0


	//   ....[2]....
        /*1248*/ 	.word	0x00005120


	//   ....[3]....
        /*124c*/ 	.word	0x00005db0


	//   ....[4]....
        /*1250*/ 	.word	0x00006940


	//   ....[5]....
        /*1254*/ 	.word	0x00006980


	//   ....[6]....
        /*1258*/ 	.word	0x00008710


	//----- nvinfo : EIATTR_MAX_THREADS
	.align		4
.L_49:
        /*125c*/ 	.byte	0x04, 0x05
        /*125e*/ 	.short	(.L_51 - .L_50)
.L_50:
        /*1260*/ 	.word	0x00000100
        /*1264*/ 	.word	0x00000001
        /*1268*/ 	.word	0x00000001


	//----- nvinfo : EIATTR_CRS_STACK_SIZE
	.align		4
.L_51:
        /*126c*/ 	.byte	0x04, 0x1e
        /*126e*/ 	.short	(.L_53 - .L_52)
.L_52:
        /*1270*/ 	.word	0x00000000


	//----- nvinfo : EIATTR_CBANK_PARAM_SIZE
	.align		4
.L_53:
        /*1274*/ 	.byte	0x03, 0x19
        /*1276*/ 	.short	0x0800


	//----- nvinfo : EIATTR_PARAM_CBANK
	.align		4
        /*1278*/ 	.byte	0x04, 0x0a
        /*127a*/ 	.short	(.L_55 - .L_54)
	.align		4
.L_54:
        /*127c*/ 	.word	index@(.nv.constant0._ZN7cutlass13device_kernelINS_4conv6kernel13ConvUniversalINS1_16ConvProblemShapeILNS1_8OperatorE0ELi2EEENS1_10collective14CollectiveConvINS1_47MainloopSm100TmaUmmaWarpSpecializedImplicitGemmILS5_0ELi54ELi2ELi1ELi2EN4cute5tupleIJNSA_1CILi1EEESD_SD_EEEEENSB_IJNSC_ILi64EEESG_NSB_IJNSC_ILi32EEEEEEEEENS_12float_e4m3_tESK_NSA_8TiledMMAINSA_8MMA_AtomIJNSA_10MMA_TraitsINSA_19SM100_MMA_F8F6F4_SSEJSK_SK_fSG_SG_NSA_17integral_constantINSA_4UMMA5MajorELSR_0EEESS_NSP_INSQ_7ScaleInELST_0EEESU_EEEEEENSA_6LayoutISE_NSB_IJNSC_ILi0EEESY_SY_EEEEENSB_IJNSA_10UnderscoreES11_S11_EEEEENS7_6detail27Sm100ImplicitGemmTileTraitsINSA_20SM90_TMA_LOAD_IM2COLENSA_14ComposedLayoutINSA_7SwizzleILi1ELi4ELi3EEENSA_18smem_ptr_flag_bitsILi8EEENSX_INSB_IJNSC_ILi8EEESH_EEENSB_IJSH_SD_EEEEEEEvEENS15_INSA_13SM90_TMA_LOADES1G_vEEEENS_8epilogue10collective18CollectiveEpilogueINS1L_23Sm100TmaWarpSpecializedILi1ELi1ELi32ELb0ELb0EEEJSJ_NSB_IJNSX_ISG_SD_EES1Q_EEESK_NSB_IJNSB_IJlllEEESD_SY_EEESK_S1T_NS1L_6fusion15FusionCallbacksIS1P_NS1U_17LinearCombinationISK_fSK_fLNS_15FloatRoundStyleE2EEESJ_S1R_JEEENSA_5SM1004TMEM4LOAD26SM100_TMEM_LOAD_16dp32b32xES16_NS17_INS18_ILi2ELi4ELi3EEES1B_NSX_INSB_IJS1C_SG_EEENSB_IJSG_SD_EEEEEEENSA_39AutoVectorizingCopyWithAssumedAlignmentILi128EEENSA_21SM90_TMA_STORE_IM2COLES28_S2A_S2A_EEEvvEEEEvNT_6ParamsE)
        /*1280*/ 	.short	0x0380
        /*1282*/ 	.short	0x0800


	//----- nvinfo : EIATTR_SW_WAR
	.align		4
.L_55:
        /*1284*/ 	.byte	0x04, 0x36
        /*1286*/ 	.short	(.L_57 - .L_56)
.L_56:
        /*1288*/ 	.word	0x00000008
.L_57:


//--------------------- .nv.callgraph             --------------------------
	.section	.nv.callgraph,"",@"SHT_CUDA_CALLGRAPH"
	.align	4
	.sectionentsize	8
	.align		4
        /*0000*/ 	.word	0x00000000
	.align		4
        /*0004*/ 	.word	0xffffffff
	.align		4
        /*0008*/ 	.word	index@(_ZN7cutlass13device_kernelINS_4conv6kernel13ConvUniversalINS1_16ConvProblemShapeILNS1_8OperatorE0ELi2EEENS1_10collective14CollectiveConvINS1_47MainloopSm100TmaUmmaWarpSpecializedImplicitGemmILS5_0ELi54ELi2ELi1ELi2EN4cute5tupleIJNSA_1CILi1EEESD_SD_EEEEENSB_IJNSC_ILi64EEESG_NSB_IJNSC_ILi32EEEEEEEEENS_12float_e4m3_tESK_NSA_8TiledMMAINSA_8MMA_AtomIJNSA_10MMA_TraitsINSA_19SM100_MMA_F8F6F4_SSEJSK_SK_fSG_SG_NSA_17integral_constantINSA_4UMMA5MajorELSR_0EEESS_NSP_INSQ_7ScaleInELST_0EEESU_EEEEEENSA_6LayoutISE_NSB_IJNSC_ILi0EEESY_SY_EEEEENSB_IJNSA_10UnderscoreES11_S11_EEEEENS7_6detail27Sm100ImplicitGemmTileTraitsINSA_20SM90_TMA_LOAD_IM2COLENSA_14ComposedLayoutINSA_7SwizzleILi1ELi4ELi3EEENSA_18smem_ptr_flag_bitsILi8EEENSX_INSB_IJNSC_ILi8EEESH_EEENSB_IJSH_SD_EEEEEEEvEENS15_INSA_13SM90_TMA_LOADES1G_vEEEENS_8epilogue10collective18CollectiveEpilogueINS1L_23Sm100TmaWarpSpecializedILi1ELi1ELi32ELb0ELb0EEEJSJ_NSB_IJNSX_ISG_SD_EES1Q_EEESK_NSB_IJNSB_IJlllEEESD_SY_EEESK_S1T_NS1L_6fusion15FusionCallbacksIS1P_NS1U_17LinearCombinationISK_fSK_fLNS_15FloatRoundStyleE2EEESJ_S1R_JEEENSA_5SM1004TMEM4LOAD26SM100_TMEM_LOAD_16dp32b32xES16_NS17_INS18_ILi2ELi4ELi3EEES1B_NSX_INSB_IJS1C_SG_EEENSB_IJSG_SD_EEEEEEENSA_39AutoVectorizingCopyWithAssumedAlignmentILi128EEENSA_21SM90_TMA_STORE_IM2COLES28_S2A_S2A_EEEvvEEEEvNT_6ParamsE)
	.align		4
        /*000c*/ 	.word	index@(__assertfail)
	.align		4
        /*0010*/ 	.word	0x00000000
	.align		4
        /*0014*/ 	.word	0xfffffffe
	.align		4
        /*0018*/ 	.word	0x00000000
	.align		4
        /*001c*/ 	.word	0xfffffffd
	.align		4
        /*0020*/ 	.word	0x00000000
	.align		4
        /*0024*/ 	.word	0xfffffffc


//--------------------- .nv.constant4             --------------------------
	.section	.nv.constant4,"a",@progbits
	.align	8
	.align		8
.nv.constant4:
        /*0000*/ 	.dword	__assertfail
	.align		8
        /*0008*/ 	.dword	__unnamed_1
	.align		8
        /*0010*/ 	.dword	__unnamed_2
	.align		8
        /*0018*/ 	.dword	_ZN39_INTERNAL_8b0baf68_4_k_cu_7d0cba38_31104cuda3std3__45__cpo5beginE
	.align		8
        /*0020*/ 	.dword	_ZN39_INTERNAL_8b0baf68_4_k_cu_7d0cba38_31104cuda3std3__45__cpo3endE
	.align		8
        /*0028*/ 	.dword	_ZN39_INTERNAL_8b0baf68_4_k_cu_7d0cba38_31104cuda3std3__45__cpo6cbeginE
	.align		8
        /*0030*/ 	.dword	_ZN39_INTERNAL_8b0baf68_4_k_cu_7d0cba38_31104cuda3std3__45__cpo4cendE
	.align		8
        /*0038*/ 	.dword	_ZN39_INTERNAL_8b0baf68_4_k_cu_7d0cba38_31104cuda3std3__441_GLOBAL__N__8b0baf68_4_k_cu_7d0cba38_31106ignoreE
	.align		8
        /*0040*/ 	.dword	_ZN39_INTERNAL_8b0baf68_4_k_cu_7d0cba38_31104cuda3std3__419piecewise_constructE
	.align		8
        /*0048*/ 	.dword	_ZN39_INTERNAL_8b0baf68_4_k_cu_7d0cba38_31104cuda3std3__48in_placeE
	.align		8
        /*0050*/ 	.dword	_ZN39_INTERNAL_8b0baf68_4_k_cu_7d0cba38_31104cuda3std6ranges3__45__cpo4swapE
	.align		8
        /*0058*/ 	.dword	_ZN39_INTERNAL_8b0baf68_4_k_cu_7d0cba38_31104cuda3std6ranges3__45__cpo9iter_moveE
	.align		8
        /*0060*/ 	.dword	_ZN39_INTERNAL_8b0baf68_4_k_cu_7d0cba38_31104cute7productE
	.align		8
        /*0068*/ 	.dword	_ZN39_INTERNAL_8b0baf68_4_k_cu_7d0cba38_31104cute1_E
	.align		8
        /*0070*/ 	.dword	$str$27
	.align		8
        /*0078*/ 	.dword	$str$28
	.align		8
        /*0080*/ 	.dword	$str$29
	.align		8
        /*0088*/ 	.dword	$str$30


//--------------------- .text._ZN7cutlass13device_kernelINS_4conv6kernel13ConvUniversalINS1_16ConvProblemShapeILNS1_8OperatorE0ELi2EEENS1_10collective14CollectiveConvINS1_47MainloopSm100TmaUmmaWarpSpecializedImplicitGemmILS5_0ELi54ELi2ELi1ELi2EN4cute5tupleIJNSA_1CILi1EEESD_SD_EEEEENSB_IJNSC_ILi64EEESG_NSB_IJNSC_ILi32EEEEEEEEENS_12float_e4m3_tESK_NSA_8TiledMMAINSA_8MMA_AtomIJNSA_10MMA_TraitsINSA_19SM100_MMA_F8F6F4_SSEJSK_SK_fSG_SG_NSA_17integral_constantINSA_4UMMA5MajorELSR_0EEESS_NSP_INSQ_7ScaleInELST_0EEESU_EEEEEENSA_6LayoutISE_NSB_IJNSC_ILi0EEESY_SY_EEEEENSB_IJNSA_10UnderscoreES11_S11_EEEEENS7_6detail27Sm100ImplicitGemmTileTraitsINSA_20SM90_TMA_LOAD_IM2COLENSA_14ComposedLayoutINSA_7SwizzleILi1ELi4ELi3EEENSA_18smem_ptr_flag_bitsILi8EEENSX_INSB_IJNSC_ILi8EEESH_EEENSB_IJSH_SD_EEEEEEEvEENS15_INSA_13SM90_TMA_LOADES1G_vEEEENS_8epilogue10collective18CollectiveEpilogueINS1L_23Sm100TmaWarpSpecializedILi1ELi1ELi32ELb0ELb0EEEJSJ_NSB_IJNSX_ISG_SD_EES1Q_EEESK_NSB_IJNSB_IJlllEEESD_SY_EEESK_S1T_NS1L_6fusion15FusionCallbacksIS1P_NS1U_17LinearCombinationISK_fSK_fLNS_15FloatRoundStyleE2EEESJ_S1R_JEEENSA_5SM1004TMEM4LOAD26SM100_TMEM_LOAD_16dp32b32xES16_NS17_INS18_ILi2ELi4ELi3EEES1B_NSX_INSB_IJS1C_SG_EEENSB_IJSG_SD_EEEEEEENSA_39AutoVectorizingCopyWithAssumedAlignmentILi128EEENSA_21SM90_TMA_STORE_IM2COLES28_S2A_S2A_EEEvvEEEEvNT_6ParamsE --------------------------
	.section	.text._ZN7cutlass13device_kernelINS_4conv6kernel13ConvUniversalINS1_16ConvProblemShapeILNS1_8OperatorE0ELi2EEENS1_10collective14CollectiveConvINS1_47MainloopSm100TmaUmmaWarpSpecializedImplicitGemmILS5_0ELi54ELi2ELi1ELi2EN4cute5tupleIJNSA_1CILi1EEESD_SD_EEEEENSB_IJNSC_ILi64EEESG_NSB_IJNSC_ILi32EEEEEEEEENS_12float_e4m3_tESK_NSA_8TiledMMAINSA_8MMA_AtomIJNSA_10MMA_TraitsINSA_19SM100_MMA_F8F6F4_SSEJSK_SK_fSG_SG_NSA_17integral_constantINSA_4UMMA5MajorELSR_0EEESS_NSP_INSQ_7ScaleInELST_0EEESU_EEEEEENSA_6LayoutISE_NSB_IJNSC_ILi0EEESY_SY_EEEEENSB_IJNSA_10UnderscoreES11_S11_EEEEENS7_6detail27Sm100ImplicitGemmTileTraitsINSA_20SM90_TMA_LOAD_IM2COLENSA_14ComposedLayoutINSA_7SwizzleILi1ELi4ELi3EEENSA_18smem_ptr_flag_bitsILi8EEENSX_INSB_IJNSC_ILi8EEESH_EEENSB_IJSH_SD_EEEEEEEvEENS15_INSA_13SM90_TMA_LOADES1G_vEEEENS_8epilogue10collective18CollectiveEpilogueINS1L_23Sm100TmaWarpSpecializedILi1ELi1ELi32ELb0ELb0EEEJSJ_NSB_IJNSX_ISG_SD_EES1Q_EEESK_NSB_IJNSB_IJlllEEESD_SY_EEESK_S1T_NS1L_6fusion15FusionCallbacksIS1P_NS1U_17LinearCombinationISK_fSK_fLNS_15FloatRoundStyleE2EEESJ_S1R_JEEENSA_5SM1004TMEM4LOAD26SM100_TMEM_LOAD_16dp32b32xES16_NS17_INS18_ILi2ELi4ELi3EEES1B_NSX_INSB_IJS1C_SG_EEENSB_IJSG_SD_EEEEEEENSA_39AutoVectorizingCopyWithAssumedAlignmentILi128EEENSA_21SM90_TMA_STORE_IM2COLES28_S2A_S2A_EEEvvEEEEvNT_6ParamsE,"ax",@progbits
	.align	128
.text._ZN7cutlass13device_kernelINS_4conv6kernel13ConvUniversalINS1_16ConvProblemShapeILNS1_8OperatorE0ELi2EEENS1_10collective14CollectiveConvINS1_47MainloopSm100TmaUmmaWarpSpecializedImplicitGemmILS5_0ELi54ELi2ELi1ELi2EN4cute5tupleIJNSA_1CILi1EEESD_SD_EEEEENSB_IJNSC_ILi64EEESG_NSB_IJNSC_ILi32EEEEEEEEENS_12float_e4m3_tESK_NSA_8TiledMMAINSA_8MMA_AtomIJNSA_10MMA_TraitsINSA_19SM100_MMA_F8F6F4_SSEJSK_SK_fSG_SG_NSA_17integral_constantINSA_4UMMA5MajorELSR_0EEESS_NSP_INSQ_7ScaleInELST_0EEESU_EEEEEENSA_6LayoutISE_NSB_IJNSC_ILi0EEESY_SY_EEEEENSB_IJNSA_10UnderscoreES11_S11_EEEEENS7_6detail27Sm100ImplicitGemmTileTraitsINSA_20SM90_TMA_LOAD_IM2COLENSA_14ComposedLayoutINSA_7SwizzleILi1ELi4ELi3EEENSA_18smem_ptr_flag_bitsILi8EEENSX_INSB_IJNSC_ILi8EEESH_EEENSB_IJSH_SD_EEEEEEEvEENS15_INSA_13SM90_TMA_LOADES1G_vEEEENS_8epilogue10collective18CollectiveEpilogueINS1L_23Sm100TmaWarpSpecializedILi1ELi1ELi32ELb0ELb0EEEJSJ_NSB_IJNSX_ISG_SD_EES1Q_EEESK_NSB_IJNSB_IJlllEEESD_SY_EEESK_S1T_NS1L_6fusion15FusionCallbacksIS1P_NS1U_17LinearCombinationISK_fSK_fLNS_15FloatRoundStyleE2EEESJ_S1R_JEEENSA_5SM1004TMEM4LOAD26SM100_TMEM_LOAD_16dp32b32xES16_NS17_INS18_ILi2ELi4ELi3EEES1B_NSX_INSB_IJS1C_SG_EEENSB_IJSG_SD_EEEEEEENSA_39AutoVectorizingCopyWithAssumedAlignmentILi128EEENSA_21SM90_TMA_STORE_IM2COLES28_S2A_S2A_EEEvvEEEEvNT_6ParamsE:
        .type           _ZN7cutlass13device_kernelINS_4conv6kernel13ConvUniversalINS1_16ConvProblemShapeILNS1_8OperatorE0ELi2EEENS1_10collective14CollectiveConvINS1_47MainloopSm100TmaUmmaWarpSpecializedImplicitGemmILS5_0ELi54ELi2ELi1ELi2EN4cute5tupleIJNSA_1CILi1EEESD_SD_EEEEENSB_IJNSC_ILi64EEESG_NSB_IJNSC_ILi32EEEEEEEEENS_12float_e4m3_tESK_NSA_8TiledMMAINSA_8MMA_AtomIJNSA_10MMA_TraitsINSA_19SM100_MMA_F8F6F4_SSEJSK_SK_fSG_SG_NSA_17integral_constantINSA_4UMMA5MajorELSR_0EEESS_NSP_INSQ_7ScaleInELST_0EEESU_EEEEEENSA_6LayoutISE_NSB_IJNSC_ILi0EEESY_SY_EEEEENSB_IJNSA_10UnderscoreES11_S11_EEEEENS7_6detail27Sm100ImplicitGemmTileTraitsINSA_20SM90_TMA_LOAD_IM2COLENSA_14ComposedLayoutINSA_7SwizzleILi1ELi4ELi3EEENSA_18smem_ptr_flag_bitsILi8EEENSX_INSB_IJNSC_ILi8EEESH_EEENSB_IJSH_SD_EEEEEEEvEENS15_INSA_13SM90_TMA_LOADES1G_vEEEENS_8epilogue10collective18CollectiveEpilogueINS1L_23Sm100TmaWarpSpecializedILi1ELi1ELi32ELb0ELb0EEEJSJ_NSB_IJNSX_ISG_SD_EES1Q_EEESK_NSB_IJNSB_IJlllEEESD_SY_EEESK_S1T_NS1L_6fusion15FusionCallbacksIS1P_NS1U_17LinearCombinationISK_fSK_fLNS_15FloatRoundStyleE2EEESJ_S1R_JEEENSA_5SM1004TMEM4LOAD26SM100_TMEM_LOAD_16dp32b32xES16_NS17_INS18_ILi2ELi4ELi3EEES1B_NSX_INSB_IJS1C_SG_EEENSB_IJSG_SD_EEEEEEENSA_39AutoVectorizingCopyWithAssumedAlignmentILi128EEENSA_21SM90_TMA_STORE_IM2COLES28_S2A_S2A_EEEvvEEEEvNT_6ParamsE,@function
        .size           _ZN7cutlass13device_kernelINS_4conv6kernel13ConvUniversalINS1_16ConvProblemShapeILNS1_8OperatorE0ELi2EEENS1_10collective14CollectiveConvINS1_47MainloopSm100TmaUmmaWarpSpecializedImplicitGemmILS5_0ELi54ELi2ELi1ELi2EN4cute5tupleIJNSA_1CILi1EEESD_SD_EEEEENSB_IJNSC_ILi64EEESG_NSB_IJNSC_ILi32EEEEEEEEENS_12float_e4m3_tESK_NSA_8TiledMMAINSA_8MMA_AtomIJNSA_10MMA_TraitsINSA_19SM100_MMA_F8F6F4_SSEJSK_SK_fSG_SG_NSA_17integral_constantINSA_4UMMA5MajorELSR_0EEESS_NSP_INSQ_7ScaleInELST_0EEESU_EEEEEENSA_6LayoutISE_NSB_IJNSC_ILi0EEESY_SY_EEEEENSB_IJNSA_10UnderscoreES11_S11_EEEEENS7_6detail27Sm100ImplicitGemmTileTraitsINSA_20SM90_TMA_LOAD_IM2COLENSA_14ComposedLayoutINSA_7SwizzleILi1ELi4ELi3EEENSA_18smem_ptr_flag_bitsILi8EEENSX_INSB_IJNSC_ILi8EEESH_EEENSB_IJSH_SD_EEEEEEEvEENS15_INSA_13SM90_TMA_LOADES1G_vEEEENS_8epilogue10collective18CollectiveEpilogueINS1L_23Sm100TmaWarpSpecializedILi1ELi1ELi32ELb0ELb0EEEJSJ_NSB_IJNSX_ISG_SD_EES1Q_EEESK_NSB_IJNSB_IJlllEEESD_SY_EEESK_S1T_NS1L_6fusion15FusionCallbacksIS1P_NS1U_17LinearCombinationISK_fSK_fLNS_15FloatRoundStyleE2EEESJ_S1R_JEEENSA_5SM1004TMEM4LOAD26SM100_TMEM_LOAD_16dp32b32xES16_NS17_INS18_ILi2ELi4ELi3EEES1B_NSX_INSB_IJS1C_SG_EEENSB_IJSG_SD_EEEEEEENSA_39AutoVectorizingCopyWithAssumedAlignmentILi128EEENSA_21SM90_TMA_STORE_IM2COLES28_S2A_S2A_EEEvvEEEEvNT_6ParamsE,(.L_x_269 - _ZN7cutlass13device_kernelINS_4conv6kernel13ConvUniversalINS1_16ConvProblemShapeILNS1_8OperatorE0ELi2EEENS1_10collective14CollectiveConvINS1_47MainloopSm100TmaUmmaWarpSpecializedImplicitGemmILS5_0ELi54ELi2ELi1ELi2EN4cute5tupleIJNSA_1CILi1EEESD_SD_EEEEENSB_IJNSC_ILi64EEESG_NSB_IJNSC_ILi32EEEEEEEEENS_12float_e4m3_tESK_NSA_8TiledMMAINSA_8MMA_AtomIJNSA_10MMA_TraitsINSA_19SM100_MMA_F8F6F4_SSEJSK_SK_fSG_SG_NSA_17integral_constantINSA_4UMMA5MajorELSR_0EEESS_NSP_INSQ_7ScaleInELST_0EEESU_EEEEEENSA_6LayoutISE_NSB_IJNSC_ILi0EEESY_SY_EEEEENSB_IJNSA_10UnderscoreES11_S11_EEEEENS7_6detail27Sm100ImplicitGemmTileTraitsINSA_20SM90_TMA_LOAD_IM2COLENSA_14ComposedLayoutINSA_7SwizzleILi1ELi4ELi3EEENSA_18smem_ptr_flag_bitsILi8EEENSX_INSB_IJNSC_ILi8EEESH_EEENSB_IJSH_SD_EEEEEEEvEENS15_INSA_13SM90_TMA_LOADES1G_vEEEENS_8epilogue10collective18CollectiveEpilogueINS1L_23Sm100TmaWarpSpecializedILi1ELi1ELi32ELb0ELb0EEEJSJ_NSB_IJNSX_ISG_SD_EES1Q_EEESK_NSB_IJNSB_IJlllEEESD_SY_EEESK_S1T_NS1L_6fusion15FusionCallbacksIS1P_NS1U_17LinearCombinationISK_fSK_fLNS_15FloatRoundStyleE2EEESJ_S1R_JEEENSA_5SM1004TMEM4LOAD26SM100_TMEM_LOAD_16dp32b32xES16_NS17_INS18_ILi2ELi4ELi3EEES1B_NSX_INSB_IJS1C_SG_EEENSB_IJSG_SD_EEEEEEENSA_39AutoVectorizingCopyWithAssumedAlignmentILi128EEENSA_21SM90_TMA_STORE_IM2COLES28_S2A_S2A_EEEvvEEEEvNT_6ParamsE)
        .other          _ZN7cutlass13device_kernelINS_4conv6kernel13ConvUniversalINS1_16ConvProblemShapeILNS1_8OperatorE0ELi2EEENS1_10collective14CollectiveConvINS1_47MainloopSm100TmaUmmaWarpSpecializedImplicitGemmILS5_0ELi54ELi2ELi1ELi2EN4cute5tupleIJNSA_1CILi1EEESD_SD_EEEEENSB_IJNSC_ILi64EEESG_NSB_IJNSC_ILi32EEEEEEEEENS_12float_e4m3_tESK_NSA_8TiledMMAINSA_8MMA_AtomIJNSA_10MMA_TraitsINSA_19SM100_MMA_F8F6F4_SSEJSK_SK_fSG_SG_NSA_17integral_constantINSA_4UMMA5MajorELSR_0EEESS_NSP_INSQ_7ScaleInELST_0EEESU_EEEEEENSA_6LayoutISE_NSB_IJNSC_ILi0EEESY_SY_EEEEENSB_IJNSA_10UnderscoreES11_S11_EEEEENS7_6detail27Sm100ImplicitGemmTileTraitsINSA_20SM90_TMA_LOAD_IM2COLENSA_14ComposedLayoutINSA_7SwizzleILi1ELi4ELi3EEENSA_18smem_ptr_flag_bitsILi8EEENSX_INSB_IJNSC_ILi8EEESH_EEENSB_IJSH_SD_EEEEEEEvEENS15_INSA_13SM90_TMA_LOADES1G_vEEEENS_8epilogue10collective18CollectiveEpilogueINS1L_23Sm100TmaWarpSpecializedILi1ELi1ELi32ELb0ELb0EEEJSJ_NSB_IJNSX_ISG_SD_EES1Q_EEESK_NSB_IJNSB_IJlllEEESD_SY_EEESK_S1T_NS1L_6fusion15FusionCallbacksIS1P_NS1U_17LinearCombinationISK_fSK_fLNS_15FloatRoundStyleE2EEESJ_S1R_JEEENSA_5SM1004TMEM4LOAD26SM100_TMEM_LOAD_16dp32b32xES16_NS17_INS18_ILi2ELi4ELi3EEES1B_NSX_INSB_IJS1C_SG_EEENSB_IJSG_SD_EEEEEEENSA_39AutoVectorizingCopyWithAssumedAlignmentILi128EEENSA_21SM90_TMA_STORE_IM2COLES28_S2A_S2A_EEEvvEEEEvNT_6ParamsE,@"STO_CUDA_ENTRY STV_DEFAULT"
_ZN7cutlass13device_kernelINS_4conv6kernel13ConvUniversalINS1_16ConvProblemShapeILNS1_8OperatorE0ELi2EEENS1_10collective14CollectiveConvINS1_47MainloopSm100TmaUmmaWarpSpecializedImplicitGemmILS5_0ELi54ELi2ELi1ELi2EN4cute5tupleIJNSA_1CILi1EEESD_SD_EEEEENSB_IJNSC_ILi64EEESG_NSB_IJNSC_ILi32EEEEEEEEENS_12float_e4m3_tESK_NSA_8TiledMMAINSA_8MMA_AtomIJNSA_10MMA_TraitsINSA_19SM100_MMA_F8F6F4_SSEJSK_SK_fSG_SG_NSA_17integral_constantINSA_4UMMA5MajorELSR_0EEESS_NSP_INSQ_7ScaleInELST_0EEESU_EEEEEENSA_6LayoutISE_NSB_IJNSC_ILi0EEESY_SY_EEEEENSB_IJNSA_10UnderscoreES11_S11_EEEEENS7_6detail27Sm100ImplicitGemmTileTraitsINSA_20SM90_TMA_LOAD_IM2COLENSA_14ComposedLayoutINSA_7SwizzleILi1ELi4ELi3EEENSA_18smem_ptr_flag_bitsILi8EEENSX_INSB_IJNSC_ILi8EEESH_EEENSB_IJSH_SD_EEEEEEEvEENS15_INSA_13SM90_TMA_LOADES1G_vEEEENS_8epilogue10collective18CollectiveEpilogueINS1L_23Sm100TmaWarpSpecializedILi1ELi1ELi32ELb0ELb0EEEJSJ_NSB_IJNSX_ISG_SD_EES1Q_EEESK_NSB_IJNSB_IJlllEEESD_SY_EEESK_S1T_NS1L_6fusion15FusionCallbacksIS1P_NS1U_17LinearCombinationISK_fSK_fLNS_15FloatRoundStyleE2EEESJ_S1R_JEEENSA_5SM1004TMEM4LOAD26SM100_TMEM_LOAD_16dp32b32xES16_NS17_INS18_ILi2ELi4ELi3EEES1B_NSX_INSB_IJS1C_SG_EEENSB_IJSG_SD_EEEEEEENSA_39AutoVectorizingCopyWithAssumedAlignmentILi128EEENSA_21SM90_TMA_STORE_IM2COLES28_S2A_S2A_EEEvvEEEEvNT_6ParamsE:
[----:B------:R-:W1:Y:S01]  /*0000*/  LDC R1, c[0x0][0x37c] ;  /* 0x0000df00ff017b82 */ /* 0x000e620000000800 */
[----:B------:R-:W2:Y:S07]  /*0010*/  S2R R99, SR_TID.X ;  /* 0x0000000000637919 */ /* 0x000eae0000002100 */
[----:B------:R-:W3:Y:S01]  /*0020*/  LDC.64 R2, c[0x0][0x890] ;  /* 0x00022400ff027b82 */ /* 0x000ee20000000a00 */
[----:B------:R-:W4:Y:S01]  /*0030*/  LDCU.64 UR44, c[0x0][0x358] ;  /* 0x00006b00ff2c77ac */ /* 0x000f220008000a00 */
[----:B-1----:R-:W-:Y:S01]  /*0040*/  VIADD R1, R1, 0xfffffff8 ;  /* 0xfffffff801017836 */ /* 0x002fe20000000000 */
[----:B------:R-:W-:-:S02]  /*0050*/  PRMT R94, RZ, 0x7610, R94 ;  /* 0x00007610ff5e7816 */ /* 0x000fc4000000005e */
[----:B------:R-:W-:Y:S02]  /*0060*/  ELECT P2, URZ, PT ;  /* 0x0000000000ff782f */ /* 0x000fe40003840000 */
[----:B---3--:R-:W-:-:S04]  /*0070*/  ISETP.NE.U32.AND P0, PT, R2, RZ, PT ;  /* 0x000000ff0200720c */ /* 0x008fc80003f05070 */
[----:B------:R-:W-:Y:S02]  /*0080*/  ISETP.NE.AND.EX P0, PT, R3, RZ, PT, P0 ;  /* 0x000000ff0300720c */ /* 0x000fe40003f05300 */
[----:B--2---:R-:W-:-:S05]  /*0090*/  SHF.R.U32.HI R105, RZ, 0x5, R99 ;  /* 0x00000005ff697819 */ /* 0x004fca0000011663 */
[----:B------:R-:W1:Y:S02]  /*00a0*/  SHFL.IDX PT, R0, R105, RZ, 0x1f ;  /* 0x00001fff69007589 */ /* 0x000e6400000e0000 */
[----:B-1----:R-:W-:-:S04]  /*00b0*/  R2UR UR6, R0 ;  /* 0x00000000000672ca */ /* 0x002fc800000e0000 */
[----:B----4-:R-:W-:Y:S05]  /*00c0*/  @P0 BRA `(.L_x_0) ;  /* 0x00000000002c0947 */ /* 0x010fea0003800000 */
[----:B------:R-:W1:Y:S02]  /*00d0*/  LDCU.64 UR4, c[0x0][0x888] ;  /* 0x00011100ff0477ac */ /* 0x000e640008000a00 */
[----:B-1----:R-:W-:-:S04]  /*00e0*/  UISETP.NE.U32.AND UP0, UPT, UR4, URZ, UPT ;  /* 0x000000ff0400728c */ /* 0x002fc8000bf05070 */
[----:B------:R-:W-:-:S09]  /*00f0*/  UISETP.NE.AND.EX UP0, UPT, UR5, URZ, UPT, UP0 ;  /* 0x000000ff0500728c */ /* 0x000fd2000bf05300 */
[----:B------:R-:W-:Y:S05]  /*0100*/  BRA.U !UP0, `(.L_x_1) ;  /* 0x0000000108107547 */ /* 0x000fea000b800000 */
[----:B------:R-:W1:Y:S02]  /*0110*/  LDC.64 R4, c[0x0][0x888] ;  /* 0x00022200ff047b82 */ /* 0x000e640000000a00 */
[----:B-1----:R1:W5:Y:S01]  /*0120*/  LDG.E R49, desc[UR44][R4.64] ;  /* 0x0000002c04317981 */ /* 0x002362000c1e1900 */
[----:B------:R-:W-:Y:S01]  /*0130*/  HFMA2 R94, -RZ, RZ, 0, 5.9604644775390625e-08 ;  /* 0x00000001ff5e7431 */ /* 0x000fe200000001ff */
[----:B------:R-:W-:Y:S05]  /*0140*/  BRA `(.L_x_0) ;  /* 0x00000000000c7947 */ /* 0x000fea0003800000 */
.L_x_1:
[----:B------:R-:W1:Y:S01]  /*0150*/  LDCU UR4, c[0x0][0x880] ;  /* 0x00011000ff0477ac */ /* 0x000e620008000800 */
[----:B------:R-:W-:Y:S01]  /*0160*/  HFMA2 R94, -RZ, RZ, 0, 5.9604644775390625e-08 ;  /* 0x00000001ff5e7431 */ /* 0x000fe200000001ff */
[----:B-1----:R-:W-:-:S07]  /*0170*/  MOV R49, UR4 ;  /* 0x0000000400317c02 */ /* 0x002fce0008000f00 */
.L_x_0:
[----:B------:R-:W2:Y:S02]  /*0180*/  LDCU.64 UR4, c[0x0][0x8b0] ;  /* 0x00011600ff0477ac */ /* 0x000ea40008000a00 */
[----:B--2---:R-:W-:-:S04]  /*0190*/  UISETP.NE.U32.AND UP0, UPT, UR4, URZ, UPT ;  /* 0x000000ff0400728c */ /* 0x004fc8000bf05070 */
[----:B------:R-:W-:-:S09]  /*01a0*/  UISETP.NE.AND.EX UP0, UPT, UR5, URZ, UPT, UP0 ;  /* 0x000000ff0500728c */ /* 0x000fd2000bf05300 */
[----:B------:R-:W-:Y:S05]  /*01b0*/  BRA.U UP0, `(.L_x_2) ;  /* 0x0000000100247547 */ /* 0x000fea000b800000 */
[----:B------:R-:W2:Y:S02]  /*01c0*/  LDCU.64 UR4, c[0x0][0x8a8] ;  /* 0x00011500ff0477ac */ /* 0x000ea40008000a00 */
[----:B--2---:R-:W-:-:S04]  /*01d0*/  UISETP.NE.U32.AND UP0, UPT, UR4, URZ, UPT ;  /* 0x000000ff0400728c */ /* 0x004fc8000bf05070 */
[----:B------:R-:W-:-:S09]  /*01e0*/  UISETP.NE.AND.EX UP0, UPT, UR5, URZ, UPT, UP0 ;  /* 0x000000ff0500728c */ /* 0x000fd2000bf05300 */
[----:B------:R-:W-:Y:S05]  /*01f0*/  BRA.U !UP0, `(.L_x_3) ;  /* 0x00000001080c7547 */ /* 0x000fea000b800000 */
[----:B-1----:R-:W1:Y:S02]  /*0200*/  LDC.64 R4, c[0x0][0x8a8] ;  /* 0x00022a00ff047b82 */ /* 0x002e640000000a00 */
[----:B-1----:R2:W5:Y:S01]  /*0210*/  LDG.E R47, desc[UR44][R4.64] ;  /* 0x0000002c042f7981 */ /* 0x002562000c1e1900 */
[----:B------:R-:W-:Y:S05]  /*0220*/  BRA `(.L_x_2) ;  /* 0x0000000000087947 */ /* 0x000fea0003800000 */
.L_x_3:
[----:B------:R-:W2:Y:S02]  /*0230*/  LDCU UR4, c[0x0][0x8a0] ;  /* 0x00011400ff0477ac */ /* 0x000ea40008000800 */
[----:B--2---:R-:W-:Y:S02]  /*0240*/  MOV R47, UR4 ;  /* 0x00000004002f7c02 */ /* 0x004fe40008000f00 */
.L_x_2:
[----:B-12---:R-:W1:Y:S01]  /*0250*/  LDC.64 R4, c[0x0][0x888] ;  /* 0x00022200ff047b82 */ /* 0x006e620000000a00 */
[----:B------:R-:W-:Y:S01]  /*0260*/  IMAD.U32 R0, RZ, RZ, UR6 ;  /* 0x00000006ff007e24 */ /* 0x000fe2000f8e00ff */
[----:B------:R-:W-:Y:S01]  /*0270*/  ISETP.EQ.U32.AND P4, PT, R2, RZ, PT ;  /* 0x000000ff0200720c */ /* 0x000fe20003f82070 */
[----:B------:R-:W-:Y:S03]  /*0280*/  BSSY.RECONVERGENT B0, `(.L_x_4) ;  /* 0x0000012000007945 */ /* 0x000fe60003800200 */
[----:B------:R-:W-:Y:S02]  /*0290*/  ISETP.NE.OR P1, PT, R0, 0x1, !P2 ;  /* 0x000000010000780c */ /* 0x000fe40005725670 */
[----:B-1----:R-:W-:-:S04]  /*02a0*/  ISETP.NE.U32.AND P0, PT, R4, RZ, PT ;  /* 0x000000ff0400720c */ /* 0x002fc80003f05070 */
[----:B------:R-:W-:-:S13]  /*02b0*/  ISETP.NE.AND.EX P0, PT, R5, RZ, PT, P0 ;  /* 0x000000ff0500720c */ /* 0x000fda0003f05300 */
[----:B------:R-:W-:Y:S01]  /*02c0*/  VOTEU.ANY UP3, P0 ;  /* 0x0000000000ff7886 */ /* 0x000fe20000060100 */
[----:B------:R-:W-:Y:S02]  /*02d0*/  PLOP3.LUT P3, PT, PT, PT, UP3, 0x80, 0x8 ;  /* 0x000000000008781c */ /* 0x000fe40003f6f038 */
[----:B------:R-:W-:Y:S02]  /*02e0*/  ISETP.NE.OR P0, PT, R0, 0x3, !P2 ;  /* 0x000000030000780c */ /* 0x000fe40005705670 */
[----:B------:R-:W-:-:S04]  /*02f0*/  ISETP.EQ.OR.EX P5, PT, R3, RZ, !P3, P4 ;  /* 0x000000ff0300720c */ /* 0x000fc80005fa2740 */
[----:B------:R-:W-:Y:S01]  /*0300*/  P2R R106, PR, RZ, 0x20 ;  /* 0x00000020ff6a7803 */ /* 0x000fe20000000000 */
[----:B------:R-:W-:Y:S05]  /*0310*/  @P1 BRA `(.L_x_5) ;  /* 0x0000000000201947 */ /* 0x000fea0003800000 */
[----:B------:R-:W1:Y:S02]  /*0320*/  LDCU.64 UR4, c[0x0][0x348] ;  /* 0x00006900ff0477ac */ /* 0x000e640008000a00 */
[----:B-1----:R-:W-:Y:S02]  /*0330*/  UIADD3 UR8, UP1, UPT, UR4, 0x80, URZ ;  /* 0x0000008004087890 */ /* 0x002fe4000ff3e0ff */
[----:B------:R-:W-:Y:S02]  /*0340*/  UIADD3 UR4, UP0, UPT, UR4, 0x180, URZ ;  /* 0x0000018004047890 */ /* 0x000fe4000ff1e0ff */
[----:B------:R-:W-:Y:S02]  /*0350*/  UIADD3.X UR9, UPT, UPT, URZ, UR5, URZ, UP1, !UPT ;  /* 0x00000005ff097290 */ /* 0x000fe40008ffe4ff */
[----:B------:R-:W-:-:S07]  /*0360*/  UIADD3.X UR5, UPT, UPT, URZ, UR5, URZ, UP0, !UPT ;  /* 0x00000005ff057290 */ /* 0x000fce00087fe4ff */
[----:B------:R1:W-:Y:S02]  /*0370*/  UTMACCTL.PF [UR8] ;  /* 0x00000000080079b9 */ /* 0x0003e40008040000 */
[----:B------:R1:W-:Y:S02]  /*0380*/  UTMACCTL.PF [UR4] ;  /* 0x00000000040079b9 */ /* 0x0003e40008040000 */
[----:B-1----:R-:W-:Y:S01]  /*0390*/  NOP ;  /* 0x0000000000007918 */ /* 0x002fe20000000000 */
.L_x_5:
[----:B------:R-:W-:Y:S05]  /*03a0*/  BSYNC.RECONVERGENT B0 ;  /* 0x0000000000007941 */ /* 0x000fea0003800200 */
.L_x_4:
[----:B------:R-:W-:Y:S04]  /*03b0*/  BSSY.RECONVERGENT B0, `(.L_x_6) ;  /* 0x000000a000007945 */ /* 0x000fe80003800200 */
        /* <DEDUP_REMOVED lines=9> */
.L_x_7:
[----:B------:R-:W-:Y:S05]  /*0450*/  BSYNC.RECONVERGENT B0 ;  /* 0x0000000000007941 */ /* 0x000fea0003800200 */
.L_x_6:
[----:B------:R-:W-:Y:S01]  /*0460*/  UPLOP3.LUT UP1, UPT, UPT, UPT, UPT, 0x80, 0x8 ;  /* 0x000000000008789c */ /* 0x000fe20003f2f070 */
[----:B------:R-:W-:Y:S10]  /*0470*/  @!P5 BRA `(.L_x_8) ;  /* 0x000000000024d947 */ /* 0x000ff40003800000 */
[----:B------:R-:W-:Y:S01]  /*0480*/  ISETP.NE.U32.AND P1, PT, R2, RZ, PT ;  /* 0x000000ff0200720c */ /* 0x000fe20003f25070 */
[----:B------:R-:W-:Y:S01]  /*0490*/  USEL UR4, URZ, 0xffffffff, UP3 ;  /* 0xffffffffff047887 */ /* 0x000fe20009800000 */
[----:B-----5:R-:W-:Y:S02]  /*04a0*/  FSETP.NEU.AND P0, PT, R49, RZ, PT ;  /* 0x000000ff3100720b */ /* 0x020fe40003f0d000 */
[----:B------:R-:W-:-:S11]  /*04b0*/  ISETP.NE.AND.EX P1, PT, R3, RZ, PT, P1 ;  /* 0x000000ff0300720c */ /* 0x000fd60003f25310 */
[----:B------:R-:W-:Y:S02]  /*04c0*/  VOTEU.ANY UP0, P0 ;  /* 0x0000000000ff7886 */ /* 0x000fe40000000100 */
[----:B------:R-:W-:-:S05]  /*04d0*/  VOTEU.ANY UP1, P1 ;  /* 0x0000000000ff7886 */ /* 0x000fca0000820100 */
[----:B------:R-:W-:-:S04]  /*04e0*/  @!UP1 USEL UR4, URZ, 0xffffffff, UP0 ;  /* 0xffffffffff049887 */ /* 0x000fc80008000000 */
[----:B------:R-:W-:-:S04]  /*04f0*/  ULOP3.LUT UR4, UR4, 0x1, URZ, 0xc0, !UPT ;  /* 0x0000000104047892 */ /* 0x000fc8000f8ec0ff */
[----:B------:R-:W-:-:S11]  /*0500*/  UISETP.NE.U32.AND UP1, UPT, UR4, 0x1, UPT ;  /* 0x000000010400788c */ /* 0x000fd6000bf25070 */
.L_x_8:
[----:B------:R-:W1:Y:S01]  /*0510*/  SHFL.IDX PT, R2, R105, RZ, 0x1f ;  /* 0x00001fff69027589 */ /* 0x000e6200000e0000 */
[----:B------:R-:W-:-:S04]  /*0520*/  UISETP.NE.AND UP0, UPT, UR6, 0x2, UPT ;  /* 0x000000020600788c */ /* 0x000fc8000bf05270 */
[----:B------:R-:W-:Y:S01]  /*0530*/  USEL UR15, URZ, 0x1, UP0 ;  /* 0x00000001ff0f7887 */ /* 0x000fe20008000000 */
[----:B-1----:R-:W-:-:S13]  /*0540*/  ISETP.NE.AND P0, PT, R2, RZ, PT ;  /* 0x000000ff0200720c */ /* 0x002fda0003f05270 */
[----:B------:R-:W-:Y:S05]  /*0550*/  @P0 BRA `(.L_x_9) ;  /* 0x0000000400e40947 */ /* 0x000fea0003800000 */
[----:B------:R-:W-:Y:S01]  /*0560*/  ELECT P0, URZ, PT ;  /* 0x0000000000ff782f */ /* 0x000fe20003800000 */
[----:B------:R-:W-:-:S12]  /*0570*/  BSSY.RECONVERGENT B0, `(.L_x_9) ;  /* 0x0000077000007945 */ /* 0x000fd80003800200 */
[----:B------:R-:W-:Y:S05]  /*0580*/  @!P0 BRA `(.L_x_10) ;  /* 0x0000000400d48947 */ /* 0x000fea0003800000 */
[----:B------:R-:W1:Y:S01]  /*0590*/  S2UR UR5, SR_CgaCtaId ;  /* 0x00000000000579c3 */ /* 0x000e620000008800 */
[----:B------:R-:W-:Y:S01]  /*05a0*/  UMOV UR7, 0x400 ;  /* 0x0000040000077882 */ /* 0x000fe20000000000 */
[----:B------:R-:W-:Y:S02]  /*05b0*/  UMOV UR4, 0x1 ;  /* 0x0000000100047882 */ /* 0x000fe40000000000 */
[----:B------:R-:W-:-:S04]  /*05c0*/  UIADD3 UR8, UPT, UPT, -UR4, 0x100000, URZ ;  /* 0x0010000004087890 */ /* 0x000fc8000fffe1ff */
[----:B------:R-:W-:Y:S02]  /*05d0*/  USHF.L.U32 UR9, UR8, 0xb, URZ ;  /* 0x0000000b08097899 */ /* 0x000fe400080006ff */
[----:B------:R-:W-:Y:S02]  /*05e0*/  USHF.L.U32 UR8, UR8, 0x1, URZ ;  /* 0x0000000108087899 */ /* 0x000fe400080006ff */
[----:B-1----:R-:W-:Y:S01]  /*05f0*/  ULEA UR5, UR5, UR7, 0x18 ;  /* 0x0000000705057291 */ /* 0x002fe2000f8ec0ff */
[----:B------:R-:W1:Y:S11]  /*0600*/  FENCE.VIEW.ASYNC.S ;  /* 0x00000000000073c6 */ /* 0x000e760000000000 */
[----:B-1----:R1:W2:Y:S01]  /*0610*/  SYNCS.EXCH.64 URZ, [UR5], UR8 ;  /* 0x0000000805ff75b2 */ /* 0x0022a20008000100 */
[----:B------:R1:W3:Y:S01]  /*0620*/  SYNCS.EXCH.64 URZ, [UR5+0x1b0], UR8 ;  /* 0x0001b00805ff75b2 */ /* 0x0002e20008000100 */
[----:B------:R1:W4:Y:S01]  /*0630*/  SYNCS.EXCH.64 URZ, [UR5+0x8], UR8 ;  /* 0x0000080805ff75b2 */ /* 0x0003220008000100 */
[----:B------:R1:W1:Y:S01]  /*0640*/  SYNCS.EXCH.64 URZ, [UR5+0x1b8], UR8 ;  /* 0x0001b80805ff75b2 */ /* 0x0002620008000100 */
        /* <DEDUP_REMOVED lines=104> */
[----:B--234-:R-:W-:Y:S01]  /*0cd0*/  NOP ;  /* 0x0000000000007918 */ /* 0x01cfe20000000000 */
.L_x_10:
[----:B-1----:R-:W-:Y:S05]  /*0ce0*/  BSYNC.RECONVERGENT B0 ;  /* 0x0000000000007941 */ /* 0x002fea0003800200 */
.L_x_9:
[----:B------:R-:W1:Y:S01]  /*0cf0*/  SHFL.IDX PT, R2, R105, RZ, 0x1f ;  /* 0x00001fff69027589 */ /* 0x000e6200000e0000 */
[----:B------:R-:W-:Y:S01]  /*0d00*/  NOP ;  /* 0x0000000000007918 */ /* 0x000fe20000000000 */
[----:B-1----:R-:W-:-:S13]  /*0d10*/  ISETP.NE.AND P0, PT, R2, 0x1, PT ;  /* 0x000000010200780c */ /* 0x002fda0003f05270 */
[----:B------:R-:W-:Y:S05]  /*0d20*/  @P0 BRA `(.L_x_11) ;  /* 0x0000000000400947 */ /* 0x000fea0003800000 */
[----:B------:R-:W1:Y:S01]  /*0d30*/  S2UR UR7, SR_CgaCtaId ;  /* 0x00000000000779c3 */ /* 0x000e620000008800 */
[----:B------:R-:W-:Y:S01]  /*0d40*/  UMOV UR8, 0x400 ;  /* 0x0000040000087882 */ /* 0x000fe20000000000 */
[----:B------:R-:W-:Y:S01]  /*0d50*/  UMOV UR5, 0x20 ;  /* 0x0000002000057882 */ /* 0x000fe20000000000 */
[----:B------:R-:W-:Y:S01]  /*0d60*/  UMOV UR4, 0x80 ;  /* 0x0000008000047882 */ /* 0x000fe20000000000 */
[----:B------:R-:W-:Y:S01]  /*0d70*/  ELECT P0, URZ, PT ;  /* 0x0000000000ff782f */ /* 0x000fe20003800000 */
[----:B-1----:R-:W-:Y:S02]  /*0d80*/  ULEA UR7, UR7, UR8, 0x18 ;  /* 0x0000000807077291 */ /* 0x002fe4000f8ec0ff */
[----:B------:R-:W-:-:S04]  /*0d90*/  UIADD3 UR8, UPT, UPT, -UR5, 0x100000, URZ ;  /* 0x0010000005087890 */ /* 0x000fc8000fffe1ff */
[----:B------:R-:W-:Y:S02]  /*0da0*/  USHF.L.U32 UR9, UR8, 0xb, URZ ;  /* 0x0000000b08097899 */ /* 0x000fe400080006ff */
[----:B------:R-:W-:Y:S02]  /*0db0*/  USHF.L.U32 UR8, UR8, 0x1, URZ ;  /* 0x0000000108087899 */ /* 0x000fe400080006ff */
[----:B------:R-:W-:-:S04]  /*0dc0*/  UIADD3 UR4, UPT, UPT, -UR4, 0x100000, URZ ;  /* 0x0010000004047890 */ /* 0x000fc8000fffe1ff */
[----:B------:R-:W-:Y:S02]  /*0dd0*/  USHF.L.U32 UR5, UR4, 0xb, URZ ;  /* 0x0000000b04057899 */ /* 0x000fe400080006ff */
[----:B------:R-:W-:Y:S01]  /*0de0*/  USHF.L.U32 UR4, UR4, 0x1, URZ ;  /* 0x0000000104047899 */ /* 0x000fe200080006ff */
[----:B------:R-:W1:Y:S03]  /*0df0*/  FENCE.VIEW.ASYNC.S ;  /* 0x00000000000073c6 */ /* 0x000e660000000000 */
[----:B-1----:R1:W2:Y:S08]  /*0e00*/  SYNCS.EXCH.64 URZ, [UR7+0x360], UR8 ;  /* 0x0003600807ff75b2 */ /* 0x0022b00008000100 */
[----:B------:R1:W3:Y:S01]  /*0e10*/  SYNCS.EXCH.64 URZ, [UR7+0x368], UR4 ;  /* 0x0003680407ff75b2 */ /* 0x0002e20008000100 */
[----:B------:R-:W-:Y:S01]  /*0e20*/  NOP ;  /* 0x0000000000007918 */ /* 0x000fe20000000000 */
.L_x_11:
[----:B------:R-:W4:Y:S01]  /*0e30*/  SHFL.IDX PT, R2, R105, RZ, 0x1f ;  /* 0x00001fff69027589 */ /* 0x000f2200000e0000 */
[----:B------:R-:W-:Y:S01]  /*0e40*/  NOP ;  /* 0x0000000000007918 */ /* 0x000fe20000000000 */
[----:B----4-:R-:W-:-:S13]  /*0e50*/  ISETP.NE.AND P0, PT, R2, 0x3, PT ;  /* 0x000000030200780c */ /* 0x010fda0003f05270 */
[----:B------:R-:W-:Y:S05]  /*0e60*/  @P0 BRA `(.L_x_12) ;  /* 0x0000000000300947 */ /* 0x000fea0003800000 */
[----:B-1----:R-:W1:Y:S01]  /*0e70*/  S2UR UR5, SR_CgaCtaId ;  /* 0x00000000000579c3 */ /* 0x002e620000008800 */
[----:B------:R-:W-:Y:S01]  /*0e80*/  UMOV UR7, 0x400 ;  /* 0x0000040000077882 */ /* 0x000fe20000000000 */
[----:B------:R-:W-:Y:S01]  /*0e90*/  UMOV UR4, 0x20 ;  /* 0x0000002000047882 */ /* 0x000fe20000000000 */
[----:B------:R-:W-:Y:S01]  /*0ea0*/  ELECT P0, URZ, PT ;  /* 0x0000000000ff782f */ /* 0x000fe20003800000 */
[----:B------:R-:W-:-:S04]  /*0eb0*/  UIADD3 UR8, UPT, UPT, -UR4, 0x100000, URZ ;  /* 0x0010000004087890 */ /* 0x000fc8000fffe1ff */
[----:B------:R-:W-:Y:S02]  /*0ec0*/  USHF.L.U32 UR9, UR8, 0xb, URZ ;  /* 0x0000000b08097899 */ /* 0x000fe400080006ff */
[----:B------:R-:W-:Y:S02]  /*0ed0*/  USHF.L.U32 UR8, UR8, 0x1, URZ ;  /* 0x0000000108087899 */ /* 0x000fe400080006ff */
[----:B-1----:R-:W-:Y:S01]  /*0ee0*/  ULEA UR5, UR5, UR7, 0x18 ;  /* 0x0000000705057291 */ /* 0x002fe2000f8ec0ff */
[----:B------:R-:W1:Y:S11]  /*0ef0*/  FENCE.VIEW.ASYNC.S ;  /* 0x00000000000073c6 */ /* 0x000e760000000000 */
[----:B-1----:R4:W1:Y:S01]  /*0f00*/  SYNCS.EXCH.64 URZ, [UR5+0x370], UR8 ;  /* 0x0003700805ff75b2 */ /* 0x0028620008000100 */
[----:B------:R4:W1:Y:S02]  /*0f10*/  SYNCS.EXCH.64 URZ, [UR5+0x378], UR8 ;  /* 0x0003780805ff75b2 */ /* 0x0008640008000100 */
[----:B----4-:R-:W-:Y:S01]  /*0f20*/  NOP ;  /* 0x0000000000007918 */ /* 0x010fe20000000000 */
.L_x_12:
[----:B------:R-:W4:Y:S01]  /*0f30*/  SHFL.IDX PT, R2, R105, RZ, 0x1f ;  /* 0x00001fff69027589 */ /* 0x000f2200000e0000 */
[----:B------:R-:W-:Y:S01]  /*0f40*/  NOP ;  /* 0x0000000000007918 */ /* 0x000fe20000000000 */
[----:B----4-:R-:W-:-:S13]  /*0f50*/  ISETP.NE.AND P0, PT, R2, 0x4, PT ;  /* 0x000000040200780c */ /* 0x010fda0003f05270 */
[----:B------:R-:W-:Y:S05]  /*0f60*/  @P0 BRA `(.L_x_13) ;  /* 0x0000000000440947 */ /* 0x000fea0003800000 */
[----:B-1----:R-:W1:Y:S01]  /*0f70*/  S2UR UR5, SR_CgaCtaId ;  /* 0x00000000000579c3 */ /* 0x002e620000008800 */
[----:B------:R-:W-:Y:S01]  /*0f80*/  UMOV UR8, 0x100 ;  /* 0x0000010000087882 */ /* 0x000fe20000000000 */
[----:B------:R-:W-:Y:S01]  /*0f90*/  UMOV UR7, 0x400 ;  /* 0x0000040000077882 */ /* 0x000fe20000000000 */
[----:B------:R-:W-:Y:S01]  /*0fa0*/  USEL UR8, UR8, 0xe0, UP1 ;  /* 0x000000e008087887 */ /* 0x000fe20008800000 */
[----:B------:R-:W-:Y:S01]  /*0fb0*/  UMOV UR4, 0x1 ;  /* 0x0000000100047882 */ /* 0x000fe20000000000 */
[----:B------:R-:W-:Y:S01]  /*0fc0*/  ELECT P0, URZ, PT ;  /* 0x0000000000ff782f */ /* 0x000fe20003800000 */
[----:B------:R-:W-:-:S04]  /*0fd0*/  UIADD3 UR10, UPT, UPT, -UR4, 0x100000, URZ ;  /* 0x00100000040a7890 */ /* 0x000fc8000fffe1ff */
[----:B------:R-:W-:Y:S02]  /*0fe0*/  USHF.L.U32 UR11, UR10, 0xb, URZ ;  /* 0x0000000b0a0b7899 */ /* 0x000fe400080006ff */
[----:B------:R-:W-:Y:S02]  /*0ff0*/  USHF.L.U32 UR10, UR10, 0x1, URZ ;  /* 0x000000010a0a7899 */ /* 0x000fe400080006ff */
        /* <DEDUP_REMOVED lines=8> */
.L_x_13:
[----:B------:R-:W4:Y:S01]  /*1080*/  SHFL.IDX PT, R2, R105, RZ, 0x1f ;  /* 0x00001fff69027589 */ /* 0x000f2200000e0000 */
[----:B------:R-:W-:Y:S01]  /*1090*/  NOP ;  /* 0x0000000000007918 */ /* 0x000fe20000000000 */
[----:B----4-:R-:W-:-:S13]  /*10a0*/  ISETP.NE.AND P0, PT, R2, 0x5, PT ;  /* 0x000000050200780c */ /* 0x010fda0003f05270 */
[----:B------:R-:W-:Y:S05]  /*10b0*/  @P0 BRA `(.L_x_14) ;  /* 0x0000000000480947 */ /* 0x000fea0003800000 */
[----:B-1----:R-:W1:Y:S01]  /*10c0*/  S2UR UR7, SR_CgaCtaId ;  /* 0x00000000000779c3 */ /* 0x002e620000008800 */
        /* <DEDUP_REMOVED lines=12> */
[----:B-1----:R4:W1:Y:S08]  /*1190*/  SYNCS.EXCH.64 URZ, [UR7+0x390], UR8 ;  /* 0x0003900807ff75b2 */ /* 0x0028700008000100 */
[----:B------:R4:W1:Y:S01]  /*11a0*/  SYNCS.EXCH.64 URZ, [UR7+0x3a0], UR4 ;  /* 0x0003a00407ff75b2 */ /* 0x0008620008000100 */
[----:B------:R4:W1:Y:S01]  /*11b0*/  SYNCS.EXCH.64 URZ, [UR7+0x398], UR8 ;  /* 0x0003980807ff75b2 */ /* 0x0008620008000100 */
[----:B------:R4:W1:Y:S02]  /*11c0*/  SYNCS.EXCH.64 URZ, [UR7+0x3a8], UR4 ;  /* 0x0003a80407ff75b2 */ /* 0x0008640008000100 */
[----:B----4-:R-:W-:Y:S01]  /*11d0*/  NOP ;  /* 0x0000000000007918 */ /* 0x010fe20000000000 */
.L_x_14:
[----:B-1----:R-:W1:Y:S01]  /*11e0*/  S2UR UR8, SR_CTAID.X ;  /* 0x00000000000879c3 */ /* 0x002e620000002500 */
[----:B------:R-:W-:-:S05]  /*11f0*/  CS2R.32 R95, SR_CgaSize ;  /* 0x00000000005f7805 */ /* 0x000fca0000008a00 */
[----:B------:R-:W-:-:S05]  /*1200*/  IMAD R95, R95, -0xa0, RZ ;  /* 0xffffff605f5f7824 */ /* 0x000fca00078e02ff */
[----:B------:R-:W-:-:S14]  /*1210*/  R2UR UR7, R95 ;  /* 0x000000005f0772ca */ /* 0x000fdc00000e0000 */
[----:B------:R-:W4:Y:S01]  /*1220*/  LDCU UR7, c[0x0][UR7+0x2b0] ;  /* 0x00005600070777ac */ /* 0x000f220008000800 */
[----:B------:R-:W1:Y:S01]  /*1230*/  S2R R19, SR_CTAID.Z ;  /* 0x0000000000137919 */ /* 0x000e620000002700 */
[----:B------:R-:W-:Y:S01]  /*1240*/  NOP ;  /* 0x0000000000007918 */ /* 0x000fe20000000000 */
[----:B------:R-:W-:-:S05]  /*1250*/  CS2R.32 R95, SR_CgaSize ;  /* 0x00000000005f7805 */ /* 0x000fca0000008a00 */
[----:B------:R-:W-:-:S05]  /*1260*/  IMAD R95, R95, -0xa0, RZ ;  /* 0xffffff605f5f7824 */ /* 0x000fca00078e02ff */
[----:B------:R-:W-:-:S14]  /*1270*/  R2UR UR4, R95 ;  /* 0x000000005f0472ca */ /* 0x000fdc00000e0000 */
[----:B------:R-:W2:Y:S01]  /*1280*/  LDCU UR4, c[0x0][UR4+0x2b4] ;  /* 0x00005680040477ac */ /* 0x000ea20008000800 */
[----:B------:R-:W3:Y:S08]  /*1290*/  S2UR UR5, SR_CTAID.Y ;  /* 0x00000000000579c3 */ /* 0x000ef00000002600 */
[----:B------:R-:W2:Y:S01]  /*12a0*/  LDC R9, c[0x0][0xb24] ;  /* 0x0002c900ff097b82 */ /* 0x000ea20000000800 */
[----:B-1----:R-:W-:-:S02]  /*12b0*/  I2FP.F32.U32 R5, UR8 ;  /* 0x0000000800057c45 */ /* 0x002fc40008201000 */
[----:B------:R-:W-:-:S05]  /*12c0*/  CS2R.32 R3, SR_CgaSize ;  /* 0x0000000000037805 */ /* 0x000fca0000008a00 */
[----:B------:R-:W-:-:S06]  /*12d0*/  IMAD R3, R3, -0xa0, RZ ;  /* 0xffffff6003037824 */ /* 0x000fcc00078e02ff */
[----:B------:R-:W1:Y:S01]  /*12e0*/  LDC R3, c[0x0][R3+0x2a0] ;  /* 0x0000a80003037b82 */ /* 0x000e620000000800 */
[----:B------:R-:W-:Y:S01]  /*12f0*/  MOV R95, UR8 ;  /* 0x00000008005f7c02 */ /* 0x000fe20008000f00 */
[----:B----4-:R-:W-:Y:S01]  /*1300*/  FMUL R5, R5, UR7 ;  /* 0x0000000705057c20 */ /* 0x010fe20008400000 */
[----:B---3--:R-:W-:Y:S02]  /*1310*/  I2FP.F32.U32 R4, UR5 ;  /* 0x0000000500047c45 */ /* 0x008fe40008201000 */
[----:B------:R-:W-:-:S05]  /*1320*/  CS2R.32 R2, SR_CgaSize ;  /* 0x0000000000027805 */ /* 0x000fca0000008a00 */
[----:B------:R-:W-:-:S06]  /*1330*/  IMAD R2, R2, -0xa0, RZ ;  /* 0xffffff6002027824 */ /* 0x000fcc00078e02ff */
[----:B------:R-:W3:Y:S01]  /*1340*/  LDC R2, c[0x0][R2+0x2a4] ;  /* 0x0000a90002027b82 */ /* 0x000ee20000000800 */
[----:B------:R-:W4:Y:S01]  /*1350*/  F2I.U32.TRUNC.NTZ R92, R5 ;  /* 0x00000005005c7305 */ /* 0x000f22000020f000 */
[----:B------:R-:W-:Y:S01]  /*1360*/  MOV R93, UR5 ;  /* 0x00000005005d7c02 */ /* 0x000fe20008000f00 */
[----:B--2---:R-:W-:-:S05]  /*1370*/  FMUL R4, R4, UR4 ;  /* 0x0000000404047c20 */ /* 0x004fca0008400000 */
[----:B------:R-:W-:Y:S01]  /*1380*/  BAR.SYNC.DEFER_BLOCKING 0x0 ;  /* 0x0000000000007b1d */ /* 0x000fe20000010000 */
[----:B------:R-:W-:-:S05]  /*1390*/  ISETP.GE.AND P0, PT, R9, 0x1, PT ;  /* 0x000000010900780c */ /* 0x000fca0003f06270 */
[----:B------:R-:W2:Y:S01]  /*13a0*/  F2I.U32.TRUNC.NTZ R79, R4 ;  /* 0x00000004004f7305 */ /* 0x000ea2000020f000 */
[----:B----4-:R-:W-:-:S05]  /*13b0*/  IADD3 R92, PT, PT, -R92, RZ, RZ ;  /* 0x000000ff5c5c7210 */ /* 0x010fca0007ffe1ff */
[----:B-1----:R-:W-:Y:S01]  /*13c0*/  IMAD R92, R3, R92, UR8 ;  /* 0x00000008035c7e24 */ /* 0x002fe2000f8e025c */
[----:B--2---:R-:W-:-:S05]  /*13d0*/  IADD3 R79, PT, PT, -R79, RZ, RZ ;  /* 0x000000ff4f4f7210 */ /* 0x004fca0007ffe1ff */
[----:B---3--:R-:W-:Y:S01]  /*13e0*/  IMAD R79, R2, R79, UR5 ;  /* 0x00000005024f7e24 */ /* 0x008fe2000f8e024f */
[----:B------:R-:W-:Y:S06]  /*13f0*/  @!P0 BRA `(.L_x_15) ;  /* 0x0000000000b88947 */ /* 0x000fec0003800000 */
[----:B------:R-:W1:Y:S01]  /*1400*/  LDC.64 R4, c[0x0][0xb18] ;  /* 0x0002c600ff047b82 */ /* 0x000e620000000a00 */
[----:B------:R-:W-:-:S07]  /*1410*/  ISETP.NE.AND P0, PT, R9, 0x1, PT ;  /* 0x000000010900780c */ /* 0x000fce0003f05270 */
[----:B------:R-:W2:Y:S08]  /*1420*/  LDC R10, c[0x0][0xb0c] ;  /* 0x0002c300ff0a7b82 */ /* 0x000eb00000000800 */
[----:B------:R-:W3:Y:S08]  /*1430*/  LDC R11, c[0x0][0x370] ;  /* 0x0000dc00ff0b7b82 */ /* 0x000ef00000000800 */
[----:B------:R-:W4:Y:S01]  /*1440*/  LDC R12, c[0x0][0x374] ;  /* 0x0000dd00ff0c7b82 */ /* 0x000f220000000800 */
[----:B-1----:R-:W-:-:S07]  /*1450*/  ISETP.NE.AND P1, PT, R4, 0x1, PT ;  /* 0x000000010400780c */ /* 0x002fce0003f25270 */
[----:B------:R-:W3:Y:S01]  /*1460*/  LDC.64 R6, c[0x0][0xb10] ;  /* 0x0002c400ff067b82 */ /* 0x000ee20000000a00 */
[----:B--2---:R-:W-:-:S07]  /*1470*/  ISETP.NE.AND P3, PT, R10, 0x1, PT ;  /* 0x000000010a00780c */ /* 0x004fce0003f65270 */
[----:B------:R-:W1:Y:S08]  /*1480*/  LDC R8, c[0x0][0xb20] ;  /* 0x0002c800ff087b82 */ /* 0x000e700000000800 */
[----:B------:R-:W2:Y:S01]  /*1490*/  LDC.64 R2, c[0x0][0xb28] ;  /* 0x0002ca00ff027b82 */ /* 0x000ea20000000a00 */
[----:B----4-:R-:W-:-:S04]  /*14a0*/  IMAD.HI.U32 R13, R12, R5, RZ ;  /* 0x000000050c0d7227 */ /* 0x010fc800078e00ff */
[----:B------:R-:W-:-:S04]  /*14b0*/  IMAD.HI.U32 R5, R93, R5, RZ ;  /* 0x000000055d057227 */ /* 0x000fc800078e00ff */
[----:B---3--:R-:W-:-:S04]  /*14c0*/  IMAD.HI.U32 R14, R11, R6, RZ ;  /* 0x000000060b0e7227 */ /* 0x008fc800078e00ff */
[----:B------:R-:W-:Y:S01]  /*14d0*/  IMAD.HI.U32 R16, R95, R6, RZ ;  /* 0x000000065f107227 */ /* 0x000fe200078e00ff */
[-C--:B------:R-:W-:Y:S02]  /*14e0*/  @P3 SHF.R.U32.HI R11, RZ, R7.reuse, R14 ;  /* 0x00000007ff0b3219 */ /* 0x080fe4000001160e */
[-C--:B-1----:R-:W-:Y:S02]  /*14f0*/  @P1 SHF.R.U32.HI R12, RZ, R8.reuse, R13 ;  /* 0x00000008ff0c1219 */ /* 0x082fe4000001160d */
[----:B------:R-:W-:Y:S02]  /*1500*/  SHF.R.U32.HI R8, RZ, R8, R5 ;  /* 0x00000008ff087219 */ /* 0x000fe40000011605 */
[----:B------:R-:W-:Y:S02]  /*1510*/  SHF.R.U32.HI R16, RZ, R7, R16 ;  /* 0x00000007ff107219 */ /* 0x000fe40000011610 */
[----:B------:R-:W-:Y:S01]  /*1520*/  SEL R5, R93, R8, !P1 ;  /* 0x000000085d057207 */ /* 0x000fe20004800000 */
[----:B--2---:R-:W-:Y:S01]  /*1530*/  IMAD.HI.U32 R14, R12, R2, RZ ;  /* 0x000000020c0e7227 */ /* 0x004fe200078e00ff */
[----:B------:R-:W-:-:S03]  /*1540*/  SEL R7, R95, R16, !P3 ;  /* 0x000000105f077207 */ /* 0x000fc60005800000 */
[----:B------:R-:W-:Y:S01]  /*1550*/  IMAD.HI.U32 R6, R11, R2, RZ ;  /* 0x000000020b067227 */ /* 0x000fe200078e00ff */
[----:B------:R-:W-:-:S04]  /*1560*/  @P0 SHF.R.U32.HI R12, RZ, R3, R14 ;  /* 0x00000003ff0c0219 */ /* 0x000fc8000001160e */
[----:B------:R-:W-:Y:S01]  /*1570*/  @P0 SHF.R.U32.HI R11, RZ, R3, R6 ;  /* 0x00000003ff0b0219 */ /* 0x000fe20000011606 */
[----:B------:R-:W-:-:S04]  /*1580*/  IMAD R12, R12, R9, RZ ;  /* 0x000000090c0c7224 */ /* 0x000fc800078e02ff */
[----:B------:R-:W-:Y:S01]  /*1590*/  IMAD R6, R11, R9, RZ ;  /* 0x000000090b067224 */ /* 0x000fe200078e02ff */
[----:B------:R-:W-:-:S04]  /*15a0*/  ISETP.GE.AND P1, PT, R5, R12, PT ;  /* 0x0000000c0500720c */ /* 0x000fc80003f26270 */
[----:B------:R-:W-:Y:S01]  /*15b0*/  ISETP.GE.OR P1, PT, R7, R6, P1 ;  /* 0x000000060700720c */ /* 0x000fe20000f26670 */
[----:B------:R-:W-:-:S05]  /*15c0*/  IMAD.HI.U32 R6, R5, R2, RZ ;  /* 0x0000000205067227 */ /* 0x000fca00078e00ff */
[----:B------:R-:W-:-:S04]  /*15d0*/  SHF.R.U32.HI R6, RZ, R3, R6 ;  /* 0x00000003ff067219 */ /* 0x000fc80000011606 */
[----:B------:R-:W-:-:S03]  /*15e0*/  SEL R6, R5, R6, !P0 ;  /* 0x0000000605067207 */ /* 0x000fc60004000000 */
[----:B------:R-:W-:Y:S01]  /*15f0*/  @!P1 IMAD.HI.U32 R8, R7, R2, RZ ;  /* 0x0000000207089227 */ /* 0x000fe200078e00ff */
[----:B------:R-:W-:-:S04]  /*1600*/  IADD3 R2, PT, PT, -R6, RZ, RZ ;  /* 0x000000ff06027210 */ /* 0x000fc80007ffe1ff */
[----:B------:R-:W-:Y:S01]  /*1610*/  @!P1 SHF.R.U32.HI R8, RZ, R3, R8 ;  /* 0x00000003ff089219 */ /* 0x000fe20000011608 */
[----:B------:R-:W-:-:S03]  /*1620*/  IMAD R2, R9, R2, R5 ;  /* 0x0000000209027224 */ /* 0x000fc600078e0205 */
[----:B------:R-:W-:Y:S02]  /*1630*/  @!P1 SEL R3, R7, R8, !P0 ;  /* 0x0000000807039207 */ /* 0x000fe40004000000 */
[----:B------:R-:W-:-:S03]  /*1640*/  IADD3 R8, PT, PT, -R5, RZ, RZ ;  /* 0x000000ff05087210 */ /* 0x000fc60007ffe1ff */
[--C-:B------:R-:W-:Y:S02]  /*1650*/  @!P1 IMAD.IADD R6, R6, 0x1, -R3.reuse ;  /* 0x0000000106069824 */ /* 0x100fe400078e0a03 */
[----:B------:R-:W-:Y:S01]  /*1660*/  @!P1 IMAD R3, R2, R11, R3 ;  /* 0x0000000b02039224 */ /* 0x000fe200078e0203 */
[----:B------:R-:W-:Y:S01]  /*1670*/  IADD3 R2, PT, PT, -R7, RZ, RZ ;  /* 0x000000ff07027210 */ /* 0x000fe20007ffe1ff */
[----:B------:R-:W-:Y:S02]  /*1680*/  @!P1 IMAD R5, R6, R9, R7 ;  /* 0x0000000906059224 */ /* 0x000fe400078e0207 */
[----:B------:R-:W-:Y:S02]  /*1690*/  IMAD R8, R4, R8, R93 ;  /* 0x0000000804087224 */ /* 0x000fe400078e025d */
[----:B------:R-:W-:Y:S02]  /*16a0*/  @!P1 IMAD.MOV.U32 R7, RZ, RZ, R3 ;  /* 0x000000ffff079224 */ /* 0x000fe400078e0003 */
[----:B------:R-:W-:-:S02]  /*16b0*/  IMAD R2, R10, R2, R95 ;  /* 0x000000020a027224 */ /* 0x000fc400078e025f */
[----:B------:R-:W-:Y:S02]  /*16c0*/  IMAD R93, R5, R4, R8 ;  /* 0x00000004055d7224 */ /* 0x000fe400078e0208 */
[----:B------:R-:W-:Y:S02]  /*16d0*/  IMAD R95, R7, R10, R2 ;  /* 0x0000000a075f7224 */ /* 0x000fe400078e0202 */
.L_x_15:
[----:B------:R-:W1:Y:S01]  /*16e0*/  LDCU UR4, c[0x0][0xb30] ;  /* 0x00016600ff0477ac */ /* 0x000e620008000800 */
[----:B------:R-:W2:Y:S08]  /*16f0*/  S2UR UR48, SR_CgaCtaId ;  /* 0x00000000003079c3 */ /* 0x000eb00000008800 */
[----:B------:R-:W3:Y:S01]  /*1700*/  LDC R40, c[0x0][0xb24] ;  /* 0x0002c900ff287b82 */ /* 0x000ee20000000800 */
[----:B-1----:R-:W-:-:S09]  /*1710*/  UISETP.NE.AND UP0, UPT, UR4, 0x1, UPT ;  /* 0x000000010400788c */ /* 0x002fd2000bf05270 */
[----:B--2---:R-:W-:Y:S05]  /*1720*/  BRA.U UP0, `(.L_x_16) ;  /* 0x0000000100407547 */ /* 0x004fea000b800000 */
[----:B------:R-:W1:Y:S08]  /*1730*/  LDC.64 R4, c[0x0][0xb10] ;  /* 0x0002c400ff047b82 */ /* 0x000e700000000a00 */
[----:B------:R-:W2:Y:S08]  /*1740*/  LDC.64 R2, c[0x0][0xb18] ;  /* 0x0002c600ff027b82 */ /* 0x000eb00000000a00 */
[----:B------:R-:W4:Y:S08]  /*1750*/  LDC R6, c[0x0][0xb20] ;  /* 0x0002c800ff067b82 */ /* 0x000f300000000800 */
[----:B------:R-:W3:Y:S01]  /*1760*/  LDC R8, c[0x0][0xb0c] ;  /* 0x0002c300ff087b82 */ /* 0x000ee20000000800 */
[----:B-1----:R-:W-:-:S05]  /*1770*/  IMAD.HI.U32 R4, R95, R4, RZ ;  /* 0x000000045f047227 */ /* 0x002fca00078e00ff */
[----:B------:R-:W-:Y:S01]  /*1780*/  SHF.R.U32.HI R4, RZ, R5, R4 ;  /* 0x00000005ff047219 */ /* 0x000fe20000011604 */
[----:B--2---:R-:W-:Y:S01]  /*1790*/  IMAD.HI.U32 R3, R93, R3, RZ ;  /* 0x000000035d037227 */ /* 0x004fe200078e00ff */
[----:B------:R-:W-:-:S04]  /*17a0*/  ISETP.NE.AND P0, PT, R2, 0x1, PT ;  /* 0x000000010200780c */ /* 0x000fc80003f05270 */
[----:B----4-:R-:W-:-:S04]  /*17b0*/  SHF.R.U32.HI R6, RZ, R6, R3 ;  /* 0x00000006ff067219 */ /* 0x010fc80000011603 */
[----:B------:R-:W-:Y:S02]  /*17c0*/  SEL R3, R93, R6, !P0 ;  /* 0x000000065d037207 */ /* 0x000fe40004000000 */
[----:B---3--:R-:W-:-:S04]  /*17d0*/  ISETP.NE.AND P1, PT, R8, 0x1, PT ;  /* 0x000000010800780c */ /* 0x008fc80003f25270 */
[----:B------:R-:W-:-:S05]  /*17e0*/  SEL R4, R95, R4, !P1 ;  /* 0x000000045f047207 */ /* 0x000fca0004800000 */
[----:B------:R-:W-:Y:S02]  /*17f0*/  IMAD.IADD R5, R3, 0x1, -R4 ;  /* 0x0000000103057824 */ /* 0x000fe400078e0a04 */
[----:B------:R-:W-:Y:S02]  /*1800*/  IMAD.IADD R3, R4, 0x1, -R3 ;  /* 0x0000000104037824 */ /* 0x000fe400078e0a03 */
[----:B------:R-:W-:Y:S02]  /*1810*/  IMAD R95, R5, R8, R95 ;  /* 0x00000008055f7224 */ /* 0x000fe400078e025f */
[----:B------:R-:W-:-:S07]  /*1820*/  IMAD R93, R3, R2, R93 ;  /* 0x00000002035d7224 */ /* 0x000fce00078e025d */
.L_x_16:
[----:B------:R-:W-:Y:S01]  /*1830*/  BAR.SYNC.DEFER_BLOCKING 0x0 ;  /* 0x0000000000007b1d */ /* 0x000fe20000010000 */
[----:B------:R-:W-:Y:S01]  /*1840*/  UISETP.NE.AND UP0, UPT, UR6, 0x2, UPT ;  /* 0x000000020600788c */ /* 0x000fe2000bf05270 */
[----:B------:R-:W-:Y:S02]  /*1850*/  ISETP.NE.OR P0, PT, R0, 0x2, !P2 ;  /* 0x000000020000780c */ /* 0x000fe40005705670 */
[----:B------:R-:W-:-:S06]  /*1860*/  LOP3.LUT R2, R99, 0x1f, RZ, 0xc0, !PT ;  /* 0x0000001f63027812 */ /* 0x000fcc00078ec0ff */
[----:B------:R-:W-:Y:S05]  /*1870*/  BRA.U UP0, `(.L_x_17) ;  /* 0x0000003500747547 */ /* 0x000fea000b800000 */
[----:B------:R-:W1:Y:S01]  /*1880*/  LDCU UR6, c[0x0][0x388] ;  /* 0x00007100ff0677ac */ /* 0x000e620008000800 */
[----:B------:R-:W2:Y:S01]  /*1890*/  LDC R11, c[0x0][0x370] ;  /* 0x0000dc00ff0b7b82 */ /* 0x000ea20000000800 */
[----:B------:R-:W-:Y:S01]  /*18a0*/  PLOP3.LUT P1, PT, PT, PT, UP1, 0x80, 0x8 ;  /* 0x000000000008781c */ /* 0x000fe20003f2f018 */
[----:B------:R-:W-:Y:S01]  /*18b0*/  IMAD.MOV.U32 R12, RZ, RZ, RZ ;  /* 0x000000ffff0c7224 */ /* 0x000fe200078e00ff */
[----:B------:R-:W4:Y:S01]  /*18c0*/  LDCU UR4, c[0x0][0x38c] ;  /* 0x00007180ff0477ac */ /* 0x000f220008000800 */
[----:B------:R-:W-:Y:S02]  /*18d0*/  ISETP.EQ.OR P5, PT, R2, RZ, P0 ;  /* 0x000000ff0200720c */ /* 0x000fe400007a2670 */
[----:B------:R-:W-:Y:S01]  /*18e0*/  PLOP3.LUT P1, PT, P1, PT, PT, 0x8, 0x80 ;  /* 0x000000000080781c */ /* 0x000fe20000f2e170 */
[----:B------:R-:W3:Y:S01]  /*18f0*/  LDCU UR35, c[0x0][0x390] ;  /* 0x00007200ff2377ac */ /* 0x000ee20008000800 */
[----:B------:R-:W2:Y:S01]  /*1900*/  LDC R0, c[0x0][0x374] ;  /* 0x0000dd00ff007b82 */ /* 0x000ea20000000800 */
[----:B------:R-:W2:Y:S01]  /*1910*/  LDCU.64 UR36, c[0x0][0x348] ;  /* 0x00006900ff2477ac */ /* 0x000ea20008000a00 */
[----:B------:R-:W-:Y:S01]  /*1920*/  UMOV UR33, 0x1 ;  /* 0x0000000100217882 */ /* 0x000fe20000000000 */
[----:B------:R-:W-:Y:S01]  /*1930*/  UMOV UR32, URZ ;  /* 0x000000ff00207c82 */ /* 0x000fe20008000000 */
[----:B-1----:R-:W-:Y:S01]  /*1940*/  UIADD3 UR6, UPT, UPT, UR6, 0x1f, URZ ;  /* 0x0000001f06067890 */ /* 0x002fe2000fffe0ff */
[----:B------:R-:W-:Y:S01]  /*1950*/  UMOV UR20, URZ ;  /* 0x000000ff00147c82 */ /* 0x000fe20008000000 */
[----:B------:R-:W-:-:S02]  /*1960*/  UMOV UR31, URZ ;  /* 0x000000ff001f7c82 */ /* 0x000fc40008000000 */
[----:B------:R-:W-:-:S04]  /*1970*/  USHF.R.S32.HI UR5, URZ, 0x1f, UR6 ;  /* 0x0000001fff057899 */ /* 0x000fc80008011406 */
[----:B------:R-:W-:-:S04]  /*1980*/  ULEA.HI UR5, UR5, UR6, URZ, 0x5 ;  /* 0x0000000605057291 */ /* 0x000fc8000f8f28ff */
[----:B------:R-:W-:-:S04]  /*1990*/  USHF.R.S32.HI UR5, URZ, 0x5, UR5 ;  /* 0x00000005ff057899 */ /* 0x000fc80008011405 */
[----:B----4-:R-:W-:-:S04]  /*19a0*/  UIMAD UR4, UR5, UR4, URZ ;  /* 0x00000004050472a4 */ /* 0x010fc8000f8e02ff */
[----:B---3--:R-:W-:-:S04]  /*19b0*/  UIMAD UR35, UR4, UR35, URZ ;  /* 0x00000023042372a4 */ /* 0x008fc8000f8e02ff */
[----:B------:R-:W-:Y:S02]  /*19c0*/  UISETP.NE.AND UP2, UPT, UR35, URZ, UPT ;  /* 0x000000ff2300728c */ /* 0x000fe4000bf45270 */
[----:B------:R-:W-:-:S04]  /*19d0*/  UISETP.LT.U32.AND UP0, UPT, UR35, 0x36, UPT ;  /* 0x000000362300788c */ /* 0x000fc8000bf01070 */
[----:B------:R-:W-:-:S04]  /*19e0*/  USEL UR34, UR35, 0x36, UP0 ;  /* 0x0000003623227887 */ /* 0x000fc80008000000 */
[----:B------:R-:W-:Y:S02]  /*19f0*/  UIADD3 UR23, UPT, UPT, UR34, -0x1, URZ ;  /* 0xffffffff22177890 */ /* 0x000fe4000fffe0ff */
[----:B------:R-:W-:Y:S02]  /*1a00*/  @!UP2 UIADD3 UR23, UPT, UPT, UR34, URZ, URZ ;  /* 0x000000ff2217a290 */ /* 0x000fe4000fffe0ff */
[----:B------:R-:W-:Y:S02]  /*1a10*/  UIADD3 UR34, UPT, UPT, UR35, -UR34, URZ ;  /* 0x8000002223227290 */ /* 0x000fe4000fffe0ff */
[----:B--2---:R-:W-:-:S12]  /*1a20*/  UIADD3 UR23, UPT, UPT, UR23, 0x1, URZ ;  /* 0x0000000117177890 */ /* 0x004fd8000fffe0ff */
.L_x_33:
[----:B------:R-:W1:Y:S01]  /*1a30*/  S2UR UR22, SR_CgaCtaId ;  /* 0x00000000001679c3 */ /* 0x000e620000008800 */
[----:B------:R-:W-:Y:S01]  /*1a40*/  UMOV UR4, 0x400 ;  /* 0x0000040000047882 */ /* 0x000fe20000000000 */
[----:B------:R-:W-:Y:S01]  /*1a50*/  IMAD.U32 R2, RZ, RZ, UR33 ;  /* 0x00000021ff027e24 */ /* 0x000fe2000f8e00ff */
[----:B------:R-:W-:Y:S01]  /*1a60*/  UISETP.NE.AND UP0, UPT, UR35, URZ, UPT ;  /* 0x000000ff2300728c */ /* 0x000fe2000bf05270 */
[----:B------:R-:W-:Y:S01]  /*1a70*/  R2UR UR27, R93 ;  /* 0x000000005d1b72ca */ /* 0x000fe200000e0000 */
[----:B------:R-:W-:Y:S01]  /*1a80*/  IMAD.SHL.U32 R95, R95, 0x40, RZ ;  /* 0x000000405f5f7824 */ /* 0x000fe200078e00ff */
[----:B------:R-:W-:Y:S01]  /*1a90*/  UMOV UR30, URZ ;  /* 0x000000ff001e7c82 */ /* 0x000fe20008000000 */
[----:B------:R-:W-:Y:S01]  /*1aa0*/  SHF.L.U32 R2, R2, 0x1f, RZ ;  /* 0x0000001f02027819 */ /* 0x000fe200000006ff */
[----:B------:R-:W-:Y:S01]  /*1ab0*/  UMOV UR29, URZ ;  /* 0x000000ff001d7c82 */ /* 0x000fe20008000000 */
[----:B------:R-:W-:-:S08]  /*1ac0*/  UMOV UR28, URZ ;  /* 0x000000ff001c7c82 */ /* 0x000fd00008000000 */
[----:B------:R-:W-:Y:S02]  /*1ad0*/  USHF.L.U32 UR27, UR27, 0x6, URZ ;  /* 0x000000061b1b7899 */ /* 0x000fe400080006ff */
[----:B-1----:R-:W-:-:S04]  /*1ae0*/  ULEA UR22, UR22, UR4, 0x18 ;  /* 0x0000000416167291 */ /* 0x002fc8000f8ec0ff */
[----:B------:R-:W-:-:S09]  /*1af0*/  ULEA UR4, UR32, UR22, 0x3 ;  /* 0x0000001620047291 */ /* 0x000fd2000f8e18ff */
[----:B--2---:R1:W2:Y:S01]  /*1b00*/  SYNCS.PHASECHK.TRANS64.TRYWAIT P3, [UR4+0x1b0], R2 ;  /* 0x0001b002ff0075a7 */ /* 0x0042a20008061104 */
[----:B---3--:R-:W-:Y:S05]  /*1b10*/  BRA.U !UP0, `(.L_x_18) ;  /* 0x0000000508687547 */ /* 0x008fea000b800000 */
[----:B------:R-:W3:Y:S01]  /*1b20*/  LDC.64 R8, c[0x0][0x480] ;  /* 0x00012000ff087b82 */ /* 0x000ee20000000a00 */
[----:B------:R-:W4:Y:S01]  /*1b30*/  LDCU UR16, c[0x0][0x390] ;  /* 0x00007200ff1077ac */ /* 0x000f220008000800 */
[----:B------:R-:W2:Y:S06]  /*1b40*/  LDCU UR17, c[0x0][0x38c] ;  /* 0x00007180ff1177ac */ /* 0x000eac0008000800 */
[----:B------:R-:W4:Y:S01]  /*1b50*/  LDC.64 R6, c[0x0][0x488] ;  /* 0x00012200ff067b82 */ /* 0x000f220000000a00 */
[----:B------:R-:W2:Y:S01]  /*1b60*/  LDCU.64 UR14, c[0x0][0x4b8] ;  /* 0x00009700ff0e77ac */ /* 0x000ea20008000a00 */
[----:B------:R-:W-:Y:S01]  /*1b70*/  UIADD3 UR31, UPT, UPT, UR23, UR20, URZ ;  /* 0x00000014171f7290 */ /* 0x000fe2000fffe0ff */
[----:B------:R-:W-:-:S05]  /*1b80*/  UMOV UR30, URZ ;  /* 0x000000ff001e7c82 */ /* 0x000fca0008000000 */
[----:B-1----:R-:W1:Y:S01]  /*1b90*/  LDC.64 R2, c[0x0][0x490] ;  /* 0x00012400ff027b82 */ /* 0x002e620000000a00 */
[----:B------:R-:W-:Y:S01]  /*1ba0*/  UMOV UR18, UR32 ;  /* 0x0000002000127c82 */ /* 0x000fe20008000000 */
[----:B------:R-:W-:Y:S01]  /*1bb0*/  UMOV UR28, URZ ;  /* 0x000000ff001c7c82 */ /* 0x000fe20008000000 */
[----:B------:R-:W-:Y:S01]  /*1bc0*/  UMOV UR29, URZ ;  /* 0x000000ff001d7c82 */ /* 0x000fe20008000000 */
[----:B---3--:R-:W-:Y:S01]  /*1bd0*/  IMAD.HI.U32 R9, R95, R9, RZ ;  /* 0x000000095f097227 */ /* 0x008fe200078e00ff */
[----:B------:R-:W-:-:S03]  /*1be0*/  ISETP.NE.AND P2, PT, R8, 0x1, PT ;  /* 0x000000010800780c */ /* 0x000fc60003f45270 */
[----:B------:R-:W3:Y:S01]  /*1bf0*/  LDC.64 R4, c[0x0][0x4b0] ;  /* 0x00012c00ff047b82 */ /* 0x000ee20000000a00 */
[----:B----4-:R-:W-:-:S04]  /*1c00*/  SHF.R.U32.HI R6, RZ, R6, R9 ;  /* 0x00000006ff067219 */ /* 0x010fc80000011609 */
[----:B------:R-:W-:Y:S02]  /*1c10*/  SEL R6, R95, R6, !P2 ;  /* 0x000000065f067207 */ /* 0x000fe40005000000 */
[----:B------:R-:W-:Y:S02]  /*1c20*/  ISETP.NE.AND P2, PT, R7, 0x1, PT ;  /* 0x000000010700780c */ /* 0x000fe40003f45270 */
[C---:B------:R-:W-:Y:S01]  /*1c30*/  R2UR UR4, R6.reuse ;  /* 0x00000000060472ca */ /* 0x040fe200000e0000 */
[----:B-1----:R-:W-:-:S04]  /*1c40*/  IMAD.HI.U32 R2, R6, R2, RZ ;  /* 0x0000000206027227 */ /* 0x002fc800078e00ff */
[----:B------:R-:W-:Y:S01]  /*1c50*/  IMAD.MOV R14, RZ, RZ, -R6 ;  /* 0x000000ffff0e7224 */ /* 0x000fe200078e0a06 */
[----:B------:R-:W-:-:S03]  /*1c60*/  SHF.R.U32.HI R2, RZ, R3, R2 ;  /* 0x00000003ff027219 */ /* 0x000fc60000011602 */
[----:B------:R-:W-:Y:S01]  /*1c70*/  IMAD R14, R8, R14, R95 ;  /* 0x0000000e080e7224 */ /* 0x000fe200078e025f */
[----:B------:R-:W-:Y:S01]  /*1c80*/  R2UR UR13, R2 ;  /* 0x00000000020d72ca */ /* 0x000fe200000e0000 */
[----:B------:R-:W-:Y:S01]  /*1c90*/  VOTEU.ANY UP0, P2 ;  /* 0x0000000000ff7886 */ /* 0x000fe20001000100 */
[----:B------:R-:W1:Y:S01]  /*1ca0*/  LDC.64 R2, c[0x0][0x4d0] ;  /* 0x00013400ff027b82 */ /* 0x000e620000000a00 */
[----:B---3--:R-:W-:Y:S02]  /*1cb0*/  R2UR UR8, R4 ;  /* 0x00000000040872ca */ /* 0x008fe400000e0000 */
[----:B------:R-:W-:Y:S02]  /*1cc0*/  R2UR UR9, R14 ;  /* 0x000000000e0972ca */ /* 0x000fe400000e0000 */
[----:B------:R-:W-:-:S06]  /*1cd0*/  R2UR UR6, R5 ;  /* 0x00000000050672ca */ /* 0x000fcc00000e0000 */
[----:B------:R-:W-:Y:S01]  /*1ce0*/  USEL UR13, UR4, UR13, !UP0 ;  /* 0x0000000d040d7287 */ /* 0x000fe2000c000000 */
[----:B------:R-:W3:Y:S05]  /*1cf0*/  LDCU.64 UR4, c[0x0][0x4d8] ;  /* 0x00009b00ff0477ac */ /* 0x000eea0008000a00 */
[----:B------:R-:W-:-:S04]  /*1d00*/  IMAD R9, RZ, RZ, -UR13 ;  /* 0x8000000dff097e24 */ /* 0x000fc8000f8e02ff */
[----:B------:R-:W-:Y:S01]  /*1d10*/  IMAD R9, R7, R9, R6 ;  /* 0x0000000907097224 */ /* 0x000fe200078e0206 */
[----:B-1----:R-:W-:-:S04]  /*1d20*/  R2UR UR11, R2 ;  /* 0x00000000020b72ca */ /* 0x002fc800000e0000 */
[----:B------:R-:W-:Y:S02]  /*1d30*/  R2UR UR7, R9 ;  /* 0x00000000090772ca */ /* 0x000fe400000e0000 */
[----:B------:R-:W-:-:S07]  /*1d40*/  R2UR UR12, R3 ;  /* 0x00000000030c72ca */ /* 0x000fce00000e0000 */
[----:B------:R-:W-:-:S06]  /*1d50*/  UIMAD UR11, UR9, UR8, UR11 ;  /* 0x00000008090b72a4 */ /* 0x000fcc000f8e020b */
[----:B--23--:R-:W-:-:S12]  /*1d60*/  UIMAD UR12, UR7, UR6, UR12 ;  /* 0x00000006070c72a4 */ /* 0x00cfd8000f8e020c */
.L_x_23:
[----:B------:R-:W-:Y:S01]  /*1d70*/  @!P0 MOV R3, 0x1000 ;  /* 0x0000100000038802 */ /* 0x000fe20000000f00 */
[----:B------:R-:W-:Y:S01]  /*1d80*/  ULEA UR9, UR18, UR22, 0x3 ;  /* 0x0000001612097291 */ /* 0x000fe2000f8e18ff */
[----:B----4-:R-:W-:Y:S11]  /*1d90*/  @P3 BRA `(.L_x_19) ;  /* 0x0000000000103947 */ /* 0x010ff60003800000 */
[----:B------:R-:W-:Y:S04]  /*1da0*/  MOV R2, UR33 ;  /* 0x0000002100027c02 */ /* 0x000fe80008000f00 */
[----:B------:R-:W-:Y:S04]  /*1db0*/  SHF.L.U32 R5, R2, 0x1f, RZ ;  /* 0x0000001f02057819 */ /* 0x000fe800000006ff */
[----:B------:R-:W1:Y:S02]  /*1dc0*/  SYNCS.PHASECHK.TRANS64.TRYWAIT P2, [UR9+0x1b0], R5 ;  /* 0x0001b005ff0075a7 */ /* 0x000e640008041109 */
[----:B-1----:R-:W-:Y:S05]  /*1dd0*/  @!P2 BRA `(.L_x_20) ;  /* 0x000000680050a947 */ /* 0x002fea0003800000 */
.L_x_19:
[----:B------:R2:W-:Y:S01]  /*1de0*/  @!P0 SYNCS.ARRIVE.TRANS64 RZ, [UR9], R3 ;  /* 0x00000003ffff89a7 */ /* 0x0005e20008000009 */
[----:B------:R-:W-:Y:S04]  /*1df0*/  BSSY.RECONVERGENT B0, `(.L_x_21) ;  /* 0x0000003000007945 */ /* 0x000fe80003800200 */
[----:B------:R-:W-:Y:S05]  /*1e00*/  @P5 BRA `(.L_x_22) ;  /* 0x0000000000045947 */ /* 0x000fea0003800000 */
[----:B------:R-:W-:Y:S05]  /*1e10*/  BPT.TRAP 0x1 ;  /* 0x000000040000795c */ /* 0x000fea0000300000 */
.L_x_22:
[----:B------:R-:W-:Y:S05]  /*1e20*/  BSYNC.RECONVERGENT B0 ;  /* 0x0000000000007941 */ /* 0x000fea0003800200 */
.L_x_21:
[----:B------:R-:W-:Y:S02]  /*1e30*/  UIADD3 UR32, UPT, UPT, UR18, 0x1, URZ ;  /* 0x0000000112207890 */ /* 0x000fe4000fffe0ff */
[----:B------:R-:W-:Y:S02]  /*1e40*/  UIMAD UR7, UR28, UR14, UR4 ;  /* 0x0000000e1c0772a4 */ /* 0x000fe4000f8e0204 */
[----:B------:R-:W-:Y:S02]  /*1e50*/  UISETP.NE.AND UP0, UPT, UR32, 0x36, UPT ;  /* 0x000000362000788c */ /* 0x000fe4000bf05270 */
[----:B------:R-:W-:Y:S02]  /*1e60*/  UIMAD UR6, UR29, UR15, UR5 ;  /* 0x0000000f1d0672a4 */ /* 0x000fe4000f8e0205 */
[----:B------:R-:W-:Y:S02]  /*1e70*/  USEL UR8, URZ, 0x1, UP0 ;  /* 0x00000001ff087887 */ /* 0x000fe40008000000 */
[----:B------:R-:W-:Y:S02]  /*1e80*/  USEL UR32, UR32, URZ, UP0 ;  /* 0x000000ff20207287 */ /* 0x000fe40008000000 */
[----:B------:R-:W-:Y:S02]  /*1e90*/  ULOP3.LUT UR33, UR33, UR8, URZ, 0x3c, !UPT ;  /* 0x0000000821217292 */ /* 0x000fe4000f8e3cff */
[----:B------:R-:W-:Y:S02]  /*1ea0*/  ULEA UR8, UR32, UR22, 0x3 ;  /* 0x0000001620087291 */ /* 0x000fe4000f8e18ff */
[----:B------:R-:W-:Y:S02]  /*1eb0*/  ULEA UR21, UR18, UR22, 0xb ;  /* 0x0000001612157291 */ /* 0x000fe4000f8e58ff */
[----:B------:R-:W-:Y:S01]  /*1ec0*/  UIADD3 UR44, UP1, UPT, UR36, 0x80, URZ ;  /* 0x00000080242c7890 */ /* 0x000fe2000ff3e0ff */
[----:B-1----:R-:W-:Y:S01]  /*1ed0*/  MOV R2, UR33 ;  /* 0x0000002100027c02 */ /* 0x002fe20008000f00 */
[----:B------:R-:W-:Y:S02]  /*1ee0*/  UPRMT UR42, UR7, 0x40, UR6 ;  /* 0x00000040072a7896 */ /* 0x000fe40008000006 */
[----:B------:R-:W-:Y:S01]  /*1ef0*/  UIADD3 UR24, UPT, UPT, UR21, 0x1d600, URZ ;  /* 0x0001d60015187890 */ /* 0x000fe2000fffe0ff */
[----:B--2---:R-:W-:Y:S01]  /*1f00*/  SHF.L.U32 R3, R2, 0x1f, RZ ;  /* 0x0000001f02037819 */ /* 0x004fe200000006ff */
[----:B------:R-:W-:Y:S02]  /*1f10*/  USHF.L.U32 UR10, UR30, 0x5, URZ ;  /* 0x000000051e0a7899 */ /* 0x000fe400080006ff */
[----:B------:R-:W-:Y:S01]  /*1f20*/  UIADD3.X UR45, UPT, UPT, URZ, UR37, URZ, UP1, !UPT ;  /* 0x00000025ff2d7290 */ /* 0x000fe20008ffe4ff */
[----:B------:R3:W4:Y:S01]  /*1f30*/  SYNCS.PHASECHK.TRANS64.TRYWAIT P3, [UR8+0x1b0], R3 ;  /* 0x0001b003ff0075a7 */ /* 0x0007220008061108 */
[----:B------:R-:W-:Y:S02]  /*1f40*/  UIADD3 UR8, UPT, UPT, UR21, 0x2600, URZ ;  /* 0x0000260015087890 */ /* 0x000fe4000fffe0ff */
[----:B------:R-:W-:Y:S02]  /*1f50*/  UPRMT UR21, UR42, 0x5410, URZ ;  /* 0x000054102a157896 */ /* 0x000fe400080000ff */
[----:B------:R-:W-:Y:S02]  /*1f60*/  UIADD3 UR40, UP0, UPT, UR36, 0x180, URZ ;  /* 0x0000018024287890 */ /* 0x000fe4000ff1e0ff */
[----:B------:R-:W-:Y:S02]  /*1f70*/  UIADD3 UR19, UPT, UPT, UR28, 0x1, URZ ;  /* 0x000000011c137890 */ /* 0x000fe4000fffe0ff */
[----:B------:R-:W-:Y:S02]  /*1f80*/  UIADD3.X UR41, UPT, UPT, URZ, UR37, URZ, UP0, !UPT ;  /* 0x00000025ff297290 */ /* 0x000fe400087fe4ff */
[----:B------:R-:W-:Y:S01]  /*1f90*/  UISETP.NE.AND UP2, UPT, UR19, UR17, UPT ;  /* 0x000000111300728c */ /* 0x000fe2000bf45270 */
[----:B------:R-:W-:Y:S01]  /*1fa0*/  UTMALDG.4D.IM2COL [UR8], [UR44], UR21 ;  /* 0x000000082c0073b4 */ /* 0x000fe20008058015 */
[----:B------:R-:W-:Y:S02]  /*1fb0*/  UIADD3 UR18, UPT, UPT, UR29, 0x1, URZ ;  /* 0x000000011d127890 */ /* 0x000fe4000fffe0ff */
[----:B------:R-:W-:Y:S02]  /*1fc0*/  UIADD3 UR20, UPT, UPT, UR20, 0x1, URZ ;  /* 0x0000000114147890 */ /* 0x000fe4000fffe0ff */
[----:B------:R-:W-:Y:S01]  /*1fd0*/  UIADD3 UR42, UPT, UPT, UR30, 0x1, URZ ;  /* 0x000000011e2a7890 */ /* 0x000fe2000fffe0ff */
[----:B------:R-:W-:Y:S01]  /*1fe0*/  UMOV UR38, 0x0 ;  /* 0x0000000000267882 */ /* 0x000fe20000000000 */
[----:B------:R-:W-:Y:S01]  /*1ff0*/  UMOV UR39, 0x10000000 ;  /* 0x1000000000277882 */ /* 0x000fe20000000000 */
[----:B------:R-:W-:Y:S02]  /*2000*/  UMOV UR25, UR9 ;  /* 0x0000000900197c82 */ /* 0x000fe40008000000 */
[----:B------:R-:W-:Y:S01]  /*2010*/  @UP2 UIADD3 UR18, UPT, UPT, UR29, URZ, URZ ;  /* 0x000000ff1d122290 */ /* 0x000fe2000fffe0ff */
[----:B------:R-:W-:Y:S03]  /*2020*/  UMOV UR26, UR10 ;  /* 0x0000000a001a7c82 */ /* 0x000fe60008000000 */
[----:B------:R-:W-:Y:S01]  /*2030*/  UISETP.NE.AND UP0, UPT, UR18, UR16, UPT ;  /* 0x000000101200728c */ /* 0x000fe2000bf05270 */
[----:B------:R1:W-:Y:S10]  /*2040*/  UTMALDG.4D [UR24], [UR40], desc[UR38] ;  /* 0x00002618280075b4 */ /* 0x0003f40008019000 */
[----:B------:R-:W-:Y:S07]  /*2050*/  @UP0 UIADD3 UR42, UPT, UPT, UR30, URZ, URZ ;  /* 0x000000ff1e2a0290 */ /* 0x000fee000fffe0ff */
[----:B------:R-:W-:Y:S01]  /*2060*/  UMOV UR30, UR42 ;  /* 0x0000002a001e7c82 */ /* 0x000fe20008000000 */
[----:B-1----:R-:W-:Y:S02]  /*2070*/  USEL UR29, UR18, URZ, UP0 ;  /* 0x000000ff121d7287 */ /* 0x002fe40008000000 */
[----:B------:R-:W-:Y:S02]  /*2080*/  UISETP.NE.AND UP0, UPT, UR20, UR31, UPT ;  /* 0x0000001f1400728c */ /* 0x000fe4000bf05270 */
[----:B------:R-:W-:Y:S01]  /*2090*/  USEL UR28, UR19, URZ, UP2 ;  /* 0x000000ff131c7287 */ /* 0x000fe20009000000 */
[----:B------:R-:W-:Y:S06]  /*20a0*/  UMOV UR18, UR32 ;  /* 0x0000002000127c82 */ /* 0x000fec0008000000 */
[----:B---3--:R-:W-:Y:S05]  /*20b0*/  BRA.U UP0, `(.L_x_23) ;  /* 0xfffffffd002c7547 */ /* 0x008fea000b83ffff */
.L_x_18:
[----:B------:R-:W-:Y:S01]  /*20c0*/  ULEA UR4, UR32, UR22, 0x3 ;  /* 0x0000001620047291 */ /* 0x000fe2000f8e18ff */
[----:B-1----:R-:W-:Y:S01]  /*20d0*/  MOV R2, UR33 ;  /* 0x0000002100027c02 */ /* 0x002fe20008000f00 */
[----:B------:R-:W-:Y:S01]  /*20e0*/  @!P1 SYNCS.ARRIVE.TRANS64.A1T0 RZ, [UR22+0x378], RZ ;  /* 0x000378ffffff99a7 */ /* 0x000fe20008100016 */
[----:B------:R-:W-:Y:S02]  /*20f0*/  UISETP.GE.AND UP0, UPT, UR34, 0x1, UPT ;  /* 0x000000012200788c */ /* 0x000fe4000bf06270 */
[----:B------:R-:W-:-:S04]  /*2100*/  SHF.L.U32 R2, R2, 0x1f, RZ ;  /* 0x0000001f02027819 */ /* 0x000fc800000006ff */
[----:B------:R1:W3:Y:S03]  /*2110*/  SYNCS.PHASECHK.TRANS64.TRYWAIT P2, [UR4+0x1b0], R2 ;  /* 0x0001b002ff0075a7 */ /* 0x0002e60008041104 */
[----:B------:R-:W-:Y:S05]  /*2120*/  BRA.U !UP0, `(.L_x_24) ;  /* 0x0000000508707547 */ /* 0x000fea000b800000 */
[----:B------:R-:W4:Y:S01]  /*2130*/  LDC.64 R8, c[0x0][0x480] ;  /* 0x00012000ff087b82 */ /* 0x000f220000000a00 */
[----:B------:R-:W2:Y:S01]  /*2140*/  LDCU UR25, c[0x0][0x390] ;  /* 0x00007200ff1977ac */ /* 0x000ea20008000800 */
[----:B------:R-:W2:Y:S06]  /*2150*/  LDCU UR26, c[0x0][0x38c] ;  /* 0x00007180ff1a77ac */ /* 0x000eac0008000800 */
[----:B------:R-:W4:Y:S01]  /*2160*/  LDC.64 R6, c[0x0][0x488] ;  /* 0x00012200ff067b82 */ /* 0x000f220000000a00 */
[----:B------:R-:W2:Y:S01]  /*2170*/  LDCU.64 UR14, c[0x0][0x4b8] ;  /* 0x00009700ff0e77ac */ /* 0x000ea20008000a00 */
[----:B------:R-:W-:Y:S01]  /*2180*/  UIADD3 UR31, UPT, UPT, UR34, UR31, URZ ;  /* 0x0000001f221f7290 */ /* 0x000fe2000fffe0ff */
[----:B------:R-:W-:-:S05]  /*2190*/  UMOV UR40, UR34 ;  /* 0x0000002200287c82 */ /* 0x000fca0008000000 */
[----:B-1----:R-:W1:Y:S01]  /*21a0*/  LDC.64 R2, c[0x0][0x490] ;  /* 0x00012400ff027b82 */ /* 0x002e620000000a00 */
[----:B------:R-:W-:Y:S01]  /*21b0*/  UMOV UR38, UR32 ;  /* 0x0000002000267c82 */ /* 0x000fe20008000000 */
[----:B----4-:R-:W-:Y:S01]  /*21c0*/  IMAD.HI.U32 R9, R95, R9, RZ ;  /* 0x000000095f097227 */ /* 0x010fe200078e00ff */
[----:B------:R-:W-:-:S05]  /*21d0*/  ISETP.NE.AND P1, PT, R8, 0x1, PT ;  /* 0x000000010800780c */ /* 0x000fca0003f25270 */
[----:B------:R-:W4:Y:S01]  /*21e0*/  LDC.64 R4, c[0x0][0x4b0] ;  /* 0x00012c00ff047b82 */ /* 0x000f220000000a00 */
[----:B------:R-:W-:-:S04]  /*21f0*/  SHF.R.U32.HI R6, RZ, R6, R9 ;  /* 0x00000006ff067219 */ /* 0x000fc80000011609 */
        /* <DEDUP_REMOVED lines=10> */
[----:B----4-:R-:W-:Y:S02]  /*22a0*/  R2UR UR8, R4 ;  /* 0x00000000040872ca */ /* 0x010fe400000e0000 */
[----:B------:R-:W-:Y:S02]  /*22b0*/  R2UR UR9, R9 ;  /* 0x00000000090972ca */ /* 0x000fe400000e0000 */
[----:B------:R-:W-:-:S06]  /*22c0*/  R2UR UR6, R5 ;  /* 0x00000000050672ca */ /* 0x000fcc00000e0000 */
[----:B------:R-:W-:Y:S01]  /*22d0*/  USEL UR13, UR4, UR13, !UP0 ;  /* 0x0000000d040d7287 */ /* 0x000fe2000c000000 */
[----:B------:R-:W4:Y:S05]  /*22e0*/  LDCU.64 UR4, c[0x0][0x4d8] ;  /* 0x00009b00ff0477ac */ /* 0x000f2a0008000a00 */
[----:B------:R-:W-:-:S04]  /*22f0*/  IMAD R14, RZ, RZ, -UR13 ;  /* 0x8000000dff0e7e24 */ /* 0x000fc8000f8e02ff */
[----:B------:R-:W-:Y:S01]  /*2300*/  IMAD R14, R7, R14, R6 ;  /* 0x0000000e070e7224 */ /* 0x000fe200078e0206 */
[----:B-1----:R-:W-:-:S04]  /*2310*/  R2UR UR11, R2 ;  /* 0x00000000020b72ca */ /* 0x002fc800000e0000 */
[----:B------:R-:W-:Y:S02]  /*2320*/  R2UR UR7, R14 ;  /* 0x000000000e0772ca */ /* 0x000fe400000e0000 */
[----:B------:R-:W-:-:S07]  /*2330*/  R2UR UR12, R3 ;  /* 0x00000000030c72ca */ /* 0x000fce00000e0000 */
[----:B------:R-:W-:-:S06]  /*2340*/  UIMAD UR11, UR9, UR8, UR11 ;  /* 0x00000008090b72a4 */ /* 0x000fcc000f8e020b */
[----:B--2-4-:R-:W-:-:S12]  /*2350*/  UIMAD UR12, UR7, UR6, UR12 ;  /* 0x00000006070c72a4 */ /* 0x014fd8000f8e020c */
.L_x_29:
[----:B------:R-:W-:Y:S01]  /*2360*/  @!P0 MOV R3, 0x1000 ;  /* 0x0000100000038802 */ /* 0x000fe20000000f00 */
[----:B------:R-:W-:Y:S01]  /*2370*/  ULEA UR9, UR38, UR22, 0x3 ;  /* 0x0000001626097291 */ /* 0x000fe2000f8e18ff */
[----:B--23--:R-:W-:Y:S11]  /*2380*/  @P2 BRA `(.L_x_25) ;  /* 0x0000000000102947 */ /* 0x00cff60003800000 */
[----:B------:R-:W-:Y:S04]  /*2390*/  MOV R2, UR33 ;  /* 0x0000002100027c02 */ /* 0x000fe80008000f00 */
[----:B------:R-:W-:Y:S04]  /*23a0*/  SHF.L.U32 R5, R2, 0x1f, RZ ;  /* 0x0000001f02057819 */ /* 0x000fe800000006ff */
[----:B------:R-:W1:Y:S02]  /*23b0*/  SYNCS.PHASECHK.TRANS64.TRYWAIT P1, [UR9+0x1b0], R5 ;  /* 0x0001b005ff0075a7 */ /* 0x000e640008021109 */
[----:B-1----:R-:W-:Y:S05]  /*23c0*/  @!P1 BRA `(.L_x_26) ;  /* 0x0000006000ec9947 */ /* 0x002fea0003800000 */
.L_x_25:
[----:B------:R2:W-:Y:S01]  /*23d0*/  @!P0 SYNCS.ARRIVE.TRANS64 RZ, [UR9], R3 ;  /* 0x00000003ffff89a7 */ /* 0x0005e20008000009 */
[----:B------:R-:W-:Y:S04]  /*23e0*/  BSSY.RECONVERGENT B0, `(.L_x_27) ;  /* 0x0000003000007945 */ /* 0x000fe80003800200 */
[----:B------:R-:W-:Y:S05]  /*23f0*/  @P5 BRA `(.L_x_28) ;  /* 0x0000000000045947 */ /* 0x000fea0003800000 */
[----:B------:R-:W-:Y:S05]  /*2400*/  BPT.TRAP 0x1 ;  /* 0x000000040000795c */ /* 0x000fea0000300000 */
.L_x_28:
[----:B------:R-:W-:Y:S05]  /*2410*/  BSYNC.RECONVERGENT B0 ;  /* 0x0000000000007941 */ /* 0x000fea0003800200 */
.L_x_27:
        /* <DEDUP_REMOVED lines=8> */
[----:B------:R-:W-:Y:S02]  /*24a0*/  UIADD3 UR39, UPT, UPT, UR28, 0x1, URZ ;  /* 0x000000011c277890 */ /* 0x000fe4000fffe0ff */
[----:B------:R-:W-:Y:S01]  /*24b0*/  UIADD3 UR46, UP1, UPT, UR36, 0x80, URZ ;  /* 0x00000080242e7890 */ /* 0x000fe2000ff3e0ff */
[----:B-1----:R-:W-:Y:S01]  /*24c0*/  MOV R2, UR33 ;  /* 0x0000002100027c02 */ /* 0x002fe20008000f00 */
[----:B------:R-:W-:Y:S02]  /*24d0*/  ULEA UR16, UR38, UR22, 0xb ;  /* 0x0000001626107291 */ /* 0x000fe4000f8e58ff */
[----:B------:R-:W-:Y:S01]  /*24e0*/  UPRMT UR41, UR6, 0x40, UR7 ;  /* 0x0000004006297896 */ /* 0x000fe20008000007 */
[----:B--2---:R-:W-:Y:S01]  /*24f0*/  SHF.L.U32 R3, R2, 0x1f, RZ ;  /* 0x0000001f02037819 */ /* 0x004fe200000006ff */
[----:B------:R-:W-:Y:S02]  /*2500*/  UISETP.NE.AND UP2, UPT, UR39, UR26, UPT ;  /* 0x0000001a2700728c */ /* 0x000fe4000bf45270 */
[----:B------:R-:W-:Y:S01]  /*2510*/  USHF.L.U32 UR10, UR30, 0x5, URZ ;  /* 0x000000051e0a7899 */ /* 0x000fe200080006ff */
[----:B------:R1:W2:Y:S01]  /*2520*/  SYNCS.PHASECHK.TRANS64.TRYWAIT P2, [UR8+0x1b0], R3 ;  /* 0x0001b003ff0075a7 */ /* 0x0002a20008041108 */
[----:B------:R-:W-:Y:S02]  /*2530*/  UIADD3.X UR47, UPT, UPT, URZ, UR37, URZ, UP1, !UPT ;  /* 0x00000025ff2f7290 */ /* 0x000fe40008ffe4ff */
[----:B------:R-:W-:Y:S02]  /*2540*/  UIADD3 UR8, UPT, UPT, UR16, 0x2600, URZ ;  /* 0x0000260010087890 */ /* 0x000fe4000fffe0ff */
[----:B------:R-:W-:Y:S02]  /*2550*/  UPRMT UR48, UR41, 0x5410, URZ ;  /* 0x0000541029307896 */ /* 0x000fe400080000ff */
[----:B------:R-:W-:Y:S02]  /*2560*/  UIADD3 UR44, UP0, UPT, UR36, 0x180, URZ ;  /* 0x00000180242c7890 */ /* 0x000fe4000ff1e0ff */
[----:B------:R-:W-:Y:S02]  /*2570*/  UIADD3 UR16, UPT, UPT, UR16, 0x1d600, URZ ;  /* 0x0001d60010107890 */ /* 0x000fe4000fffe0ff */
[----:B------:R-:W-:Y:S02]  /*2580*/  UIADD3.X UR45, UPT, UPT, URZ, UR37, URZ, UP0, !UPT ;  /* 0x00000025ff2d7290 */ /* 0x000fe400087fe4ff */
[----:B------:R-:W-:Y:S01]  /*2590*/  UIADD3 UR38, UPT, UPT, UR29, 0x1, URZ ;  /* 0x000000011d267890 */ /* 0x000fe2000fffe0ff */
[----:B------:R1:W-:Y:S01]  /*25a0*/  UTMALDG.4D.IM2COL [UR8], [UR46], UR48 ;  /* 0x000000082e0073b4 */ /* 0x0003e20008058030 */
[----:B------:R-:W-:Y:S02]  /*25b0*/  @UP2 UIADD3 UR38, UPT, UPT, UR29, URZ, URZ ;  /* 0x000000ff1d262290 */ /* 0x000fe4000fffe0ff */
[----:B------:R-:W-:Y:S02]  /*25c0*/  UIADD3 UR41, UPT, UPT, UR30, 0x1, URZ ;  /* 0x000000011e297890 */ /* 0x000fe4000fffe0ff */
[----:B------:R-:W-:Y:S02]  /*25d0*/  UISETP.NE.AND UP0, UPT, UR38, UR25, UPT ;  /* 0x000000192600728c */ /* 0x000fe4000bf05270 */
[----:B------:R-:W-:Y:S01]  /*25e0*/  UIADD3 UR49, UPT, UPT, UR40, -0x1, URZ ;  /* 0xffffffff28317890 */ /* 0x000fe2000fffe0ff */
[----:B------:R-:W-:Y:S01]  /*25f0*/  UMOV UR42, 0x0 ;  /* 0x00000000002a7882 */ /* 0x000fe20000000000 */
[----:B------:R-:W-:Y:S01]  /*2600*/  UMOV UR43, 0x10000000 ;  /* 0x10000000002b7882 */ /* 0x000fe20000000000 */
[----:B------:R-:W-:Y:S01]  /*2610*/  UMOV UR19, UR27 ;  /* 0x0000001b00137c82 */ /* 0x000fe20008000000 */
[----:B------:R-:W-:Y:S01]  /*2620*/  UMOV UR20, UR28 ;  /* 0x0000001c00147c82 */ /* 0x000fe20008000000 */
[----:B------:R-:W-:Y:S01]  /*2630*/  USEL UR28, UR39, URZ, UP2 ;  /* 0x000000ff271c7287 */ /* 0x000fe20009000000 */
[----:B------:R-:W-:Y:S03]  /*2640*/  UMOV UR21, UR29 ;  /* 0x0000001d00157c82 */ /* 0x000fe60008000000 */
[----:B------:R-:W-:Y:S02]  /*2650*/  @UP0 UIADD3 UR41, UPT, UPT, UR30, URZ, URZ ;  /* 0x000000ff1e290290 */ /* 0x000fe4000fffe0ff */
[----:B------:R-:W-:Y:S01]  /*2660*/  USEL UR29, UR38, URZ, UP0 ;  /* 0x000000ff261d7287 */ /* 0x000fe20008000000 */
[----:B------:R-:W-:Y:S01]  /*2670*/  UMOV UR17, UR9 ;  /* 0x0000000900117c82 */ /* 0x000fe20008000000 */
[----:B------:R-:W-:Y:S01]  /*2680*/  UMOV UR18, UR10 ;  /* 0x0000000a00127c82 */ /* 0x000fe20008000000 */
[----:B------:R-:W-:Y:S01]  /*2690*/  UISETP.GT.U32.AND UP0, UPT, UR40, 0x1, UPT ;  /* 0x000000012800788c */ /* 0x000fe2000bf04070 */
[----:B------:R1:W-:Y:S01]  /*26a0*/  UTMALDG.4D [UR16], [UR44], desc[UR42] ;  /* 0x00002a102c0075b4 */ /* 0x0003e20008019000 */
[----:B------:R-:W-:Y:S01]  /*26b0*/  UMOV UR38, UR32 ;  /* 0x0000002000267c82 */ /* 0x000fe20008000000 */
[----:B------:R-:W-:Y:S01]  /*26c0*/  UMOV UR40, UR49 ;  /* 0x0000003100287c82 */ /* 0x000fe20008000000 */
[----:B------:R-:W-:Y:S05]  /*26d0*/  UMOV UR30, UR41 ;  /* 0x00000029001e7c82 */ /* 0x000fea0008000000 */
[----:B-1----:R-:W-:Y:S05]  /*26e0*/  BRA.U UP0, `(.L_x_29) ;  /* 0xfffffffd001c7547 */ /* 0x002fea000b83ffff */
.L_x_24:
[----:B------:R-:W-:Y:S01]  /*26f0*/  SHF.L.U32 R3, R12, 0x1f, RZ ;  /* 0x0000001f0c037819 */ /* 0x000fe200000006ff */
[----:B------:R-:W-:-:S03]  /*2700*/  NOP ;  /* 0x0000000000007918 */ /* 0x000fc60000000000 */
[----:B------:R-:W4:Y:S02]  /*2710*/  SYNCS.PHASECHK.TRANS64.TRYWAIT P1, [UR22+0x380], R3 ;  /* 0x00038003ff0075a7 */ /* 0x000f240008021116 */
[----:B----4-:R-:W-:Y:S05]  /*2720*/  @!P1 BRA `(.L_x_30) ;  /* 0x00000060002c9947 */ /* 0x010fea0003800000 */
.L_x_141:
[----:B------:R-:W4:Y:S01]  /*2730*/  LDS.128 R4, [UR22+0x3c0] ;  /* 0x0003c016ff047984 */ /* 0x000f220008000c00 */
[----:B------:R-:W-:Y:S01]  /*2740*/  UIADD3 UR4, UPT, UPT, UR22, 0x388, URZ ;  /* 0x0000038816047890 */ /* 0x000fe2000fffe0ff */
[----:B------:R-:W-:Y:S01]  /*2750*/  ISETP.GE.AND P1, PT, R40, 0x1, PT ;  /* 0x000000012800780c */ /* 0x000fe20003f26270 */
[----:B------:R-:W-:Y:S01]  /*2760*/  @!PT LDS RZ, [RZ] ;  /* 0x00000000fffff984 */ /* 0x000fe20000000800 */
[----:B------:R-:W-:Y:S01]  /*2770*/  @!PT LDS RZ, [RZ] ;  /* 0x00000000fffff984 */ /* 0x000fe20000000800 */
[----:B------:R-:W-:Y:S01]  /*2780*/  @!PT LDS RZ, [RZ] ;  /* 0x00000000fffff984 */ /* 0x000fe20000000800 */
[----:B------:R-:W-:Y:S01]  /*2790*/  @!PT LDS RZ, [RZ] ;  /* 0x00000000fffff984 */ /* 0x000fe20000000800 */
[----:B------:R1:W-:Y:S06]  /*27a0*/  MEMBAR.ALL.CTA ;  /* 0x0000000000007992 */ /* 0x0003ec0000008000 */
[----:B-1----:R-:W1:Y:S01]  /*27b0*/  FENCE.VIEW.ASYNC.S ;  /* 0x00000000000073c6 */ /* 0x002e620000000000 */
[----:B------:R-:W-:-:S09]  /*27c0*/  UPRMT UR4, URZ, 0x654, UR4 ;  /* 0x00000654ff047896 */ /* 0x000fd20008000004 */
[----:B-1----:R-:W-:Y:S01]  /*27d0*/  SYNCS.ARRIVE.TRANS64.RED.A1T0 RZ, [UR4], RZ ;  /* 0x000000ffffff79a7 */ /* 0x002fe20008100404 */
[----:B----4-:R-:W-:-:S13]  /*27e0*/  LOP3.LUT P4, RZ, R6, 0x1, RZ, 0xc0, !PT ;  /* 0x0000000106ff7812 */ /* 0x010fda000788c0ff */
[----:B------:R-:W-:Y:S02]  /*27f0*/  @P4 MOV R13, R4 ;  /* 0x00000004000d4202 */ /* 0x000fe40000000f00 */
[----:B------:R-:W-:Y:S01]  /*2800*/  @P4 LOP3.LUT R10, R5, 0xffff, RZ, 0xc0, !PT ;  /* 0x0000ffff050a4812 */ /* 0x000fe200078ec0ff */
[----:B------:R-:W-:Y:S06]  /*2810*/  @!P1 BRA `(.L_x_31) ;  /* 0x0000000000b89947 */ /* 0x000fec0003800000 */
[----:B------:R-:W1:Y:S01]  /*2820*/  LDC.64 R4, c[0x0][0xb18] ;  /* 0x0002c600ff047b82 */ /* 0x000e620000000a00 */
[----:B--2---:R-:W-:-:S07]  /*2830*/  ISETP.NE.AND P3, PT, R40, 0x1, PT ;  /* 0x000000012800780c */ /* 0x004fce0003f65270 */
[----:B------:R-:W2:Y:S08]  /*2840*/  LDC.64 R6, c[0x0][0xb10] ;  /* 0x0002c400ff067b82 */ /* 0x000eb00000000a00 */
[----:B------:R-:W4:Y:S08]  /*2850*/  LDC R8, c[0x0][0xb20] ;  /* 0x0002c800ff087b82 */ /* 0x000f300000000800 */
[----:B------:R-:W3:Y:S01]  /*2860*/  LDC R14, c[0x0][0xb0c] ;  /* 0x0002c300ff0e7b82 */ /* 0x000ee20000000800 */
[----:B-1----:R-:W-:Y:S01]  /*2870*/  IMAD.HI.U32 R9, R0, R5, RZ ;  /* 0x0000000500097227 */ /* 0x002fe200078e00ff */
[----:B------:R-:W-:-:S03]  /*2880*/  ISETP.NE.AND P1, PT, R4, 0x1, PT ;  /* 0x000000010400780c */ /* 0x000fc60003f25270 */
[----:B------:R-:W-:-:S03]  /*2890*/  IMAD.HI.U32 R5, R10, R5, RZ ;  /* 0x000000050a057227 */ /* 0x000fc600078e00ff */
[----:B------:R-:W1:Y:S01]  /*28a0*/  LDC.64 R2, c[0x0][0xb28] ;  /* 0x0002ca00ff027b82 */ /* 0x000e620000000a00 */
[----:B--2---:R-:W-:-:S04]  /*28b0*/  IMAD.HI.U32 R16, R11, R6, RZ ;  /* 0x000000060b107227 */ /* 0x004fc800078e00ff */
[----:B------:R-:W-:Y:S01]  /*28c0*/  IMAD.HI.U32 R18, R13, R6, RZ ;  /* 0x000000060d127227 */ /* 0x000fe200078e00ff */
[----:B------:R-:W-:Y:S02]  /*28d0*/  SHF.R.U32.HI R16, RZ, R7, R16 ;  /* 0x00000007ff107219 */ /* 0x000fe40000011610 */
[-C--:B----4-:R-:W-:Y:S02]  /*28e0*/  SHF.R.U32.HI R9, RZ, R8.reuse, R9 ;  /* 0x00000008ff097219 */ /* 0x090fe40000011609 */
[----:B------:R-:W-:Y:S02]  /*28f0*/  SHF.R.U32.HI R5, RZ, R8, R5 ;  /* 0x00000008ff057219 */ /* 0x000fe40000011605 */
[----:B------:R-:W-:Y:S02]  /*2900*/  SEL R9, R0, R9, !P1 ;  /* 0x0000000900097207 */ /* 0x000fe40004800000 */
[----:B------:R-:W-:Y:S02]  /*2910*/  SHF.R.U32.HI R18, RZ, R7, R18 ;  /* 0x00000007ff127219 */ /* 0x000fe40000011612 */
[----:B---3--:R-:W-:-:S02]  /*2920*/  ISETP.NE.AND P2, PT, R14, 0x1, PT ;  /* 0x000000010e00780c */ /* 0x008fc40003f45270 */
[----:B------:R-:W-:Y:S02]  /*2930*/  SEL R5, R10, R5, !P1 ;  /* 0x000000050a057207 */ /* 0x000fe40004800000 */
[----:B------:R-:W-:Y:S02]  /*2940*/  SEL R15, R11, R16, !P2 ;  /* 0x000000100b0f7207 */ /* 0x000fe40005000000 */
[----:B------:R-:W-:Y:S01]  /*2950*/  SEL R7, R13, R18, !P2 ;  /* 0x000000120d077207 */ /* 0x000fe20005000000 */
[----:B-1----:R-:W-:-:S04]  /*2960*/  IMAD.HI.U32 R16, R9, R2, RZ ;  /* 0x0000000209107227 */ /* 0x002fc800078e00ff */
[----:B------:R-:W-:Y:S01]  /*2970*/  IMAD.HI.U32 R6, R15, R2, RZ ;  /* 0x000000020f067227 */ /* 0x000fe200078e00ff */
[----:B------:R-:W-:-:S04]  /*2980*/  @P3 SHF.R.U32.HI R9, RZ, R3, R16 ;  /* 0x00000003ff093219 */ /* 0x000fc80000011610 */
[----:B------:R-:W-:Y:S01]  /*2990*/  @P3 SHF.R.U32.HI R15, RZ, R3, R6 ;  /* 0x00000003ff0f3219 */ /* 0x000fe20000011606 */
[----:B------:R-:W-:-:S04]  /*29a0*/  IMAD R9, R40, R9, RZ ;  /* 0x0000000928097224 */ /* 0x000fc800078e02ff */
[----:B------:R-:W-:Y:S01]  /*29b0*/  IMAD R6, R40, R15, RZ ;  /* 0x0000000f28067224 */ /* 0x000fe200078e02ff */
[C---:B------:R-:W-:Y:S02]  /*29c0*/  ISETP.GE.AND P1, PT, R5.reuse, R9, PT ;  /* 0x000000090500720c */ /* 0x040fe40003f26270 */
[----:B------:R-:W-:Y:S02]  /*29d0*/  IADD3 R9, PT, PT, -R5, RZ, RZ ;  /* 0x000000ff05097210 */ /* 0x000fe40007ffe1ff */
[----:B------:R-:W-:Y:S01]  /*29e0*/  ISETP.GE.OR P1, PT, R7, R6, P1 ;  /* 0x000000060700720c */ /* 0x000fe20000f26670 */
[----:B------:R-:W-:-:S04]  /*29f0*/  IMAD.HI.U32 R6, R5, R2, RZ ;  /* 0x0000000205067227 */ /* 0x000fc800078e00ff */
[----:B------:R-:W-:Y:S01]  /*2a00*/  IMAD R9, R4, R9, R10 ;  /* 0x0000000904097224 */ /* 0x000fe200078e020a */
[----:B------:R-:W-:-:S04]  /*2a10*/  SHF.R.U32.HI R6, RZ, R3, R6 ;  /* 0x00000003ff067219 */ /* 0x000fc80000011606 */
[----:B------:R-:W-:-:S03]  /*2a20*/  SEL R6, R5, R6, !P3 ;  /* 0x0000000605067207 */ /* 0x000fc60005800000 */
[----:B------:R-:W-:-:S04]  /*2a30*/  @!P1 IMAD.HI.U32 R8, R7, R2, RZ ;  /* 0x0000000207089227 */ /* 0x000fc800078e00ff */
[----:B------:R-:W-:Y:S01]  /*2a40*/  IMAD.MOV R2, RZ, RZ, -R6 ;  /* 0x000000ffff027224 */ /* 0x000fe200078e0a06 */
[----:B------:R-:W-:-:S03]  /*2a50*/  @!P1 SHF.R.U32.HI R8, RZ, R3, R8 ;  /* 0x00000003ff089219 */ /* 0x000fc60000011608 */
[----:B------:R-:W-:Y:S01]  /*2a60*/  IMAD R2, R40, R2, R5 ;  /* 0x0000000228027224 */ /* 0x000fe200078e0205 */
[----:B------:R-:W-:-:S05]  /*2a70*/  @!P1 SEL R3, R7, R8, !P3 ;  /* 0x0000000807039207 */ /* 0x000fca0005800000 */
[--C-:B------:R-:W-:Y:S02]  /*2a80*/  @!P1 IMAD.IADD R6, R6, 0x1, -R3.reuse ;  /* 0x0000000106069824 */ /* 0x100fe400078e0a03 */
[----:B------:R-:W-:Y:S01]  /*2a90*/  @!P1 IMAD R3, R2, R15, R3 ;  /* 0x0000000f02039224 */ /* 0x000fe200078e0203 */
[----:B------:R-:W-:Y:S01]  /*2aa0*/  IADD3 R2, PT, PT, -R7, RZ, RZ ;  /* 0x000000ff07027210 */ /* 0x000fe20007ffe1ff */
[----:B------:R-:W-:Y:S02]  /*2ab0*/  @!P1 IMAD R5, R40, R6, R7 ;  /* 0x0000000628059224 */ /* 0x000fe400078e0207 */
[----:B------:R-:W-:Y:S02]  /*2ac0*/  @!P1 IMAD.MOV.U32 R7, RZ, RZ, R3 ;  /* 0x000000ffff079224 */ /* 0x000fe400078e0003 */
[----:B------:R-:W-:Y:S02]  /*2ad0*/  IMAD R2, R14, R2, R13 ;  /* 0x000000020e027224 */ /* 0x000fe400078e020d */
[----:B------:R-:W-:-:S02]  /*2ae0*/  IMAD R10, R5, R4, R9 ;  /* 0x00000004050a7224 */ /* 0x000fc400078e0209 */
[----:B------:R-:W-:Y:S02]  /*2af0*/  IMAD R13, R7, R14, R2 ;  /* 0x0000000e070d7224 */ /* 0x000fe400078e0202 */
.L_x_31:
[----:B------:R-:W1:Y:S02]  /*2b00*/  LDCU UR4, c[0x0][0xb30] ;  /* 0x00016600ff0477ac */ /* 0x000e640008000800 */
[----:B-1----:R-:W-:-:S09]  /*2b10*/  UISETP.NE.AND UP0, UPT, UR4, 0x1, UPT ;  /* 0x000000010400788c */ /* 0x002fd2000bf05270 */
[----:B------:R-:W-:Y:S05]  /*2b20*/  BRA.U UP0, `(.L_x_32) ;  /* 0x0000000100407547 */ /* 0x000fea000b800000 */
[----:B------:R-:W1:Y:S08]  /*2b30*/  LDC.64 R4, c[0x0][0xb10] ;  /* 0x0002c400ff047b82 */ /* 0x000e700000000a00 */
[----:B------:R-:W4:Y:S08]  /*2b40*/  LDC.64 R2, c[0x0][0xb18] ;  /* 0x0002c600ff027b82 */ /* 0x000f300000000a00 */
[----:B------:R-:W2:Y:S08]  /*2b50*/  LDC R6, c[0x0][0xb20] ;  /* 0x0002c800ff067b82 */ /* 0x000eb00000000800 */
[----:B------:R-:W3:Y:S01]  /*2b60*/  LDC R8, c[0x0][0xb0c] ;  /* 0x0002c300ff087b82 */ /* 0x000ee20000000800 */
[----:B-1----:R-:W-:-:S05]  /*2b70*/  IMAD.HI.U32 R4, R13, R4, RZ ;  /* 0x000000040d047227 */ /* 0x002fca00078e00ff */
[----:B------:R-:W-:Y:S01]  /*2b80*/  SHF.R.U32.HI R4, RZ, R5, R4 ;  /* 0x00000005ff047219 */ /* 0x000fe20000011604 */
[----:B----4-:R-:W-:Y:S01]  /*2b90*/  IMAD.HI.U32 R3, R10, R3, RZ ;  /* 0x000000030a037227 */ /* 0x010fe200078e00ff */
[----:B------:R-:W-:-:S04]  /*2ba0*/  ISETP.NE.AND P1, PT, R2, 0x1, PT ;  /* 0x000000010200780c */ /* 0x000fc80003f25270 */
[----:B--2---:R-:W-:-:S04]  /*2bb0*/  SHF.R.U32.HI R3, RZ, R6, R3 ;  /* 0x00000006ff037219 */ /* 0x004fc80000011603 */
[----:B------:R-:W-:Y:S02]  /*2bc0*/  SEL R3, R10, R3, !P1 ;  /* 0x000000030a037207 */ /* 0x000fe40004800000 */
[----:B---3--:R-:W-:-:S04]  /*2bd0*/  ISETP.NE.AND P2, PT, R8, 0x1, PT ;  /* 0x000000010800780c */ /* 0x008fc80003f45270 */
[----:B------:R-:W-:-:S05]  /*2be0*/  SEL R4, R13, R4, !P2 ;  /* 0x000000040d047207 */ /* 0x000fca0005000000 */
[----:B------:R-:W-:Y:S02]  /*2bf0*/  IMAD.IADD R5, R3, 0x1, -R4 ;  /* 0x0000000103057824 */ /* 0x000fe400078e0a04 */
[----:B------:R-:W-:Y:S02]  /*2c00*/  IMAD.IADD R3, R4, 0x1, -R3 ;  /* 0x0000000104037824 */ /* 0x000fe400078e0a03 */
[----:B------:R-:W-:Y:S02]  /*2c10*/  IMAD R13, R5, R8, R13 ;  /* 0x00000008050d7224 */ /* 0x000fe400078e020d */
[----:B------:R-:W-:-:S07]  /*2c20*/  IMAD R10, R3, R2, R10 ;  /* 0x00000002030a7224 */ /* 0x000fce00078e020a */
.L_x_32:
[----:B------:R-:W-:Y:S01]  /*2c30*/  UMOV UR20, UR31 ;  /* 0x0000001f00147c82 */ /* 0x000fe20008000000 */
[----:B------:R-:W-:Y:S01]  /*2c40*/  PLOP3.LUT P1, PT, PT, PT, PT, 0x80, 0x8 ;  /* 0x000000000008781c */ /* 0x000fe20003f2f070 */
[----:B------:R-:W-:Y:S01]  /*2c50*/  IMAD.IADD R95, R13, 0x1, R92 ;  /* 0x000000010d5f7824 */ /* 0x000fe200078e025c */
[----:B------:R-:W-:Y:S01]  /*2c60*/  LOP3.LUT R12, R12, 0x1, RZ, 0x3c, !PT ;  /* 0x000000010c0c7812 */ /* 0x000fe200078e3cff */
[----:B------:R-:W-:Y:S01]  /*2c70*/  IMAD.IADD R93, R10, 0x1, R79 ;  /* 0x000000010a5d7824 */ /* 0x000fe200078e024f */
[----:B------:R-:W-:Y:S09]  /*2c80*/  @P4 BRA `(.L_x_33) ;  /* 0xffffffec00684947 */ /* 0x000ff2000383ffff */
[----:B------:R-:W-:Y:S01]  /*2c90*/  UIADD3 UR22, UPT, UPT, UR22, 0x1b0, URZ ;  /* 0x000001b016167890 */ /* 0x000fe2000fffe0ff */
[----:B------:R-:W-:-:S03]  /*2ca0*/  MOV R3, UR33 ;  /* 0x0000002100037c02 */ /* 0x000fc60008000f00 */
[----:B------:R-:W-:Y:S01]  /*2cb0*/  ULEA UR4, UR32, UR22, 0x3 ;  /* 0x0000001620047291 */ /* 0x000fe2000f8e18ff */
[----:B------:R-:W-:-:S08]  /*2cc0*/  SHF.L.U32 R3, R3, 0x1f, RZ ;  /* 0x0000001f03037819 */ /* 0x000fd000000006ff */
[----:B------:R-:W1:Y:S02]  /*2cd0*/  SYNCS.PHASECHK.TRANS64.TRYWAIT P0, [UR4], R3 ;  /* 0x00000003ff0075a7 */ /* 0x000e640008001104 */
[----:B-1----:R-:W-:Y:S05]  /*2ce0*/  @!P0 BRA `(.L_x_34) ;  /* 0x0000005800d48947 */ /* 0x002fea0003800000 */
.L_x_143:
[----:B------:R-:W-:-:S04]  /*2cf0*/  UIADD3 UR6, UPT, UPT, UR32, 0x1, URZ ;  /* 0x0000000120067890 */ /* 0x000fc8000fffe0ff */
[----:B------:R-:W-:-:S04]  /*2d00*/  UISETP.NE.AND UP0, UPT, UR6, 0x36, UPT ;  /* 0x000000360600788c */ /* 0x000fc8000bf05270 */
[----:B------:R-:W-:Y:S02]  /*2d10*/  USEL UR5, URZ, 0x1, UP0 ;  /* 0x00000001ff057887 */ /* 0x000fe40008000000 */
[----:B------:R-:W-:Y:S02]  /*2d20*/  USEL UR6, UR6, URZ, UP0 ;  /* 0x000000ff06067287 */ /* 0x000fe40008000000 */
[----:B------:R-:W-:Y:S02]  /*2d30*/  ULOP3.LUT UR5, UR33, UR5, URZ, 0x3c, !UPT ;  /* 0x0000000521057292 */ /* 0x000fe4000f8e3cff */
[----:B------:R-:W-:-:S04]  /*2d40*/  ULEA UR4, UR6, UR22, 0x3 ;  /* 0x0000001606047291 */ /* 0x000fc8000f8e18ff */
[----:B-1----:R-:W-:-:S04]  /*2d50*/  MOV R3, UR5 ;  /* 0x0000000500037c02 */ /* 0x002fc80008000f00 */
[----:B------:R-:W-:-:S04]  /*2d60*/  SHF.L.U32 R3, R3, 0x1f, RZ ;  /* 0x0000001f03037819 */ /* 0x000fc800000006ff */
[----:B------:R-:W1:Y:S02]  /*2d70*/  SYNCS.PHASECHK.TRANS64.TRYWAIT P0, [UR4], R3 ;  /* 0x00000003ff0075a7 */ /* 0x000e640008001104 */
[----:B-1----:R-:W-:Y:S05]  /*2d80*/  @!P0 BRA `(.L_x_35) ;  /* 0x0000005800c48947 */ /* 0x002fea0003800000 */
.L_x_145:
        /* <DEDUP_REMOVED lines=10> */
.L_x_147:
        /* <DEDUP_REMOVED lines=10> */
.L_x_149:
        /* <DEDUP_REMOVED lines=10> */
.L_x_151:
        /* <DEDUP_REMOVED lines=10> */
.L_x_153:
        /* <DEDUP_REMOVED lines=10> */
.L_x_155:
        /* <DEDUP_REMOVED lines=10> */
.L_x_157:
        /* <DEDUP_REMOVED lines=10> */
.L_x_159:
        /* <DEDUP_REMOVED lines=10> */
.L_x_161:
        /* <DEDUP_REMOVED lines=10> */
.L_x_163:
        /* <DEDUP_REMOVED lines=10> */
.L_x_165:
        /* <DEDUP_REMOVED lines=10> */
.L_x_167:
        /* <DEDUP_REMOVED lines=10> */
.L_x_169:
        /* <DEDUP_REMOVED lines=10> */
.L_x_171:
        /* <DEDUP_REMOVED lines=10> */
.L_x_173:
        /* <DEDUP_REMOVED lines=10> */
.L_x_175:
        /* <DEDUP_REMOVED lines=10> */
.L_x_177:
        /* <DEDUP_REMOVED lines=10> */
.L_x_179:
        /* <DEDUP_REMOVED lines=10> */
.L_x_181:
        /* <DEDUP_REMOVED lines=10> */
.L_x_183:
        /* <DEDUP_REMOVED lines=10> */
.L_x_185:
        /* <DEDUP_REMOVED lines=10> */
.L_x_187:
        /* <DEDUP_REMOVED lines=10> */
.L_x_189:
        /* <DEDUP_REMOVED lines=10> */
.L_x_191:
        /* <DEDUP_REMOVED lines=10> */
.L_x_193:
        /* <DEDUP_REMOVED lines=10> */
.L_x_195:
        /* <DEDUP_REMOVED lines=10> */
.L_x_197:
        /* <DEDUP_REMOVED lines=10> */
.L_x_199:
        /* <DEDUP_REMOVED lines=10> */
.L_x_201:
        /* <DEDUP_REMOVED lines=10> */
.L_x_203:
        /* <DEDUP_REMOVED lines=10> */
.L_x_205:
        /* <DEDUP_REMOVED lines=10> */
.L_x_207:
        /* <DEDUP_REMOVED lines=10> */
.L_x_209:
        /* <DEDUP_REMOVED lines=10> */
.L_x_211:
        /* <DEDUP_REMOVED lines=10> */
.L_x_213:
        /* <DEDUP_REMOVED lines=10> */
.L_x_215:
        /* <DEDUP_REMOVED lines=10> */
.L_x_217:
        /* <DEDUP_REMOVED lines=10> */
.L_x_219:
        /* <DEDUP_REMOVED lines=10> */
.L_x_221:
        /* <DEDUP_REMOVED lines=10> */
.L_x_223:
        /* <DEDUP_REMOVED lines=10> */
.L_x_225:
        /* <DEDUP_REMOVED lines=10> */
.L_x_227:
        /* <DEDUP_REMOVED lines=10> */
.L_x_229:
        /* <DEDUP_REMOVED lines=10> */
.L_x_231:
        /* <DEDUP_REMOVED lines=10> */
.L_x_233:
        /* <DEDUP_REMOVED lines=10> */
.L_x_235:
        /* <DEDUP_REMOVED lines=10> */
.L_x_237:
        /* <DEDUP_REMOVED lines=10> */
.L_x_239:
        /* <DEDUP_REMOVED lines=10> */
.L_x_241:
        /* <DEDUP_REMOVED lines=10> */
.L_x_243:
        /* <DEDUP_REMOVED lines=10> */
.L_x_245:
        /* <DEDUP_REMOVED lines=10> */
.L_x_247:
[----:B------:R-:W-:-:S04]  /*4d70*/  UIADD3 UR6, UPT, UPT, UR6, 0x1, URZ ;  /* 0x0000000106067890 */ /* 0x000fc8000fffe0ff */
[----:B------:R-:W-:-:S04]  /*4d80*/  UISETP.NE.AND UP0, UPT, UR6, 0x36, UPT ;  /* 0x000000360600788c */ /* 0x000fc8000bf05270 */
[----:B------:R-:W-:Y:S02]  /*4d90*/  USEL UR4, URZ, 0x1, UP0 ;  /* 0x00000001ff047887 */ /* 0x000fe40008000000 */
[----:B------:R-:W-:Y:S02]  /*4da0*/  USEL UR6, UR6, URZ, UP0 ;  /* 0x000000ff06067287 */ /* 0x000fe40008000000 */
[----:B------:R-:W-:Y:S02]  /*4db0*/  ULOP3.LUT UR4, UR5, UR4, URZ, 0x3c, !UPT ;  /* 0x0000000405047292 */ /* 0x000fe4000f8e3cff */
[----:B------:R-:W-:-:S04]  /*4dc0*/  ULEA UR6, UR6, UR22, 0x3 ;  /* 0x0000001606067291 */ /* 0x000fc8000f8e18ff */
[----:B------:R-:W-:Y:S02]  /*4dd0*/  IMAD.U32 R2, RZ, RZ, UR4 ;  /* 0x00000004ff027e24 */ /* 0x000fe4000f8e00ff */
[----:B-1----:R-:W-:-:S03]  /*4de0*/  MOV R0, UR6 ;  /* 0x0000000600007c02 */ /* 0x002fc60008000f00 */
[----:B------:R-:W-:-:S07]  /*4df0*/  SHF.L.U32 R3, R2, 0x1f, RZ ;  /* 0x0000001f02037819 */ /* 0x000fce00000006ff */
.L_x_87:
[----:B-1----:R1:W4:Y:S02]  /*4e00*/  SYNCS.PHASECHK.TRANS64.TRYWAIT P0, [R0+URZ], R3 ;  /* 0x00000003000075a7 */ /* 0x00232400080011ff */
[----:B----4-:R-:W-:Y:S05]  /*4e10*/  @!P0 NANOSLEEP.SYNCS 0x989680 ;  /* 0x009896800000895d */ /* 0x010fea0003900000 */
[----:B------:R-:W4:Y:S02]  /*4e20*/  @!P0 SYNCS.PHASECHK.TRANS64 P0, [R0+URZ], R3 ;  /* 0x00000003000085a7 */ /* 0x000f2400080010ff */
[----:B----4-:R-:W-:Y:S05]  /*4e30*/  @P0 EXIT ;  /* 0x000000000000094d */ /* 0x010fea0003800000 */
[----:B------:R-:W-:Y:S05]  /*4e40*/  BRA `(.L_x_87) ;  /* 0xfffffffc00ec7947 */ /* 0x000fea000383ffff */
.L_x_17:
[----:B------:R-:W-:-:S04]  /*4e50*/  UISETP.NE.AND UP0, UPT, UR48, URZ, UPT ;  /* 0x000000ff3000728c */ /* 0x000fc8000bf05270 */
[----:B------:R-:W-:-:S09]  /*4e60*/  UISETP.NE.OR UP0, UPT, UR6, 0x1, UP0 ;  /* 0x000000010600788c */ /* 0x000fd20008705670 */
[----:B------:R-:W-:Y:S05]  /*4e70*/  BRA.U UP0, `(.L_x_88) ;  /* 0x0000000100b07547 */ /* 0x000fea000b800000 */
[----:B------:R-:W-:Y:S01]  /*4e80*/  UMOV UR4, 0x400 ;  /* 0x0000040000047882 */ /* 0x000fe20000000000 */
[----:B------:R-:W-:Y:S01]  /*4e90*/  HFMA2 R3, -RZ, RZ, 0, 5.9604644775390625e-08 ;  /* 0x00000001ff037431 */ /* 0x000fe200000001ff */
[----:B------:R-:W-:Y:S01]  /*4ea0*/  ULEA UR48, UR48, UR4, 0x18 ;  /* 0x0000000430307291 */ /* 0x000fe2000f8ec0ff */
[----:B------:R-:W-:Y:S01]  /*4eb0*/  ISETP.NE.AND P0, PT, R2, RZ, PT ;  /* 0x000000ff0200720c */ /* 0x000fe20003f05270 */
[----:B------:R-:W-:Y:S02]  /*4ec0*/  IMAD.MOV.U32 R8, RZ, RZ, RZ ;  /* 0x000000ffff087224 */ /* 0x000fe400078e00ff */
[----:B------:R-:W-:Y:S02]  /*4ed0*/  UIADD3 UR6, UPT, UPT, UR48, 0x388, URZ ;  /* 0x0000038830067890 */ /* 0x000fe4000fffe0ff */
[----:B------:R-:W-:Y:S02]  /*4ee0*/  UIADD3 UR7, UPT, UPT, UR48, 0x380, URZ ;  /* 0x0000038030077890 */ /* 0x000fe4000fffe0ff */
[----:B------:R-:W-:-:S12]  /*4ef0*/  UPRMT UR6, URZ, 0x654, UR6 ;  /* 0x00000654ff067896 */ /* 0x000fd80008000006 */
.L_x_91:
[----:B------:R-:W-:Y:S01]  /*4f00*/  SHF.L.U32 R7, R3, 0x1f, RZ ;  /* 0x0000001f03077819 */ /* 0x000fe200000006ff */
[----:B------:R-:W-:Y:S02]  /*4f10*/  IMAD.U32 R9, RZ, RZ, UR7 ;  /* 0x00000007ff097e24 */ /* 0x000fe4000f8e00ff */
[----:B------:R-:W-:Y:S01]  /*4f20*/  @!P0 IMAD.MOV.U32 R5, RZ, RZ, 0x10 ;  /* 0x00000010ff058424 */ /* 0x000fe200078e00ff */
[----:B------:R-:W1:Y:S02]  /*4f30*/  SYNCS.PHASECHK.TRANS64.TRYWAIT P1, [UR48+0x388], R7 ;  /* 0x00038807ff0075a7 */ /* 0x000e640008021130 */
[----:B------:R-:W-:-:S04]  /*4f40*/  PRMT R9, R2, 0x654, R9 ;  /* 0x0000065402097816 */ /* 0x000fc80000000009 */
[----:B------:R-:W-:Y:S01]  /*4f50*/  SEL R0, R9, R0, !P0 ;  /* 0x0000000009007207 */ /* 0x000fe20004000000 */
[----:B-1----:R-:W-:Y:S06]  /*4f60*/  @!P1 BRA `(.L_x_89) ;  /* 0x0000004c002c9947 */ /* 0x002fec0003800000 */
.L_x_249:
[----:B------:R-:W-:Y:S01]  /*4f70*/  UIADD3 UR4, UPT, UPT, UR48, 0x3c0, URZ ;  /* 0x000003c030047890 */ /* 0x000fe2000fffe0ff */
[----:B------:R2:W-:Y:S01]  /*4f80*/  @!P0 SYNCS.ARRIVE.TRANS64.RED RZ, [R0+URZ], R5 ;  /* 0x0000000500ff89a7 */ /* 0x0005e200080004ff */
[----:B------:R-:W-:Y:S01]  /*4f90*/  UIADD3 UR5, UPT, UPT, UR48, 0x380, URZ ;  /* 0x0000038030057890 */ /* 0x000fe2000fffe0ff */
[----:B------:R-:W-:-:S08]  /*4fa0*/  LOP3.LUT R3, R3, 0x1, RZ, 0x3c, !PT ;  /* 0x0000000103037812 */ /* 0x000fd000078e3cff */
[----:B------:R-:W-:Y:S06]  /*4fb0*/  UGETNEXTWORKID.BROADCAST [UR4], [UR5] ;  /* 0x00000000040073ca */ /* 0x000fec0008000100 */
[----:B--2---:R-:W-:-:S04]  /*4fc0*/  SHF.L.U32 R5, R8, 0x1f, RZ ;  /* 0x0000001f08057819 */ /* 0x004fc800000006ff */
[----:B------:R-:W2:Y:S02]  /*4fd0*/  SYNCS.PHASECHK.TRANS64.TRYWAIT P1, [UR48+0x380], R5 ;  /* 0x00038005ff0075a7 */ /* 0x000ea40008021130 */
[----:B--2---:R-:W-:Y:S05]  /*4fe0*/  @!P1 BRA `(.L_x_90) ;  /* 0x0000004c00249947 */ /* 0x004fea0003800000 */
.L_x_251:
[----:B-1----:R-:W1:Y:S01]  /*4ff0*/  LDS.128 R4, [UR48+0x3c0] ;  /* 0x0003c030ff047984 */ /* 0x002e620008000c00 */
[----:B------:R-:W-:Y:S01]  /*5000*/  LOP3.LUT R8, R8, 0x1, RZ, 0x3c, !PT ;  /* 0x0000000108087812 */ /* 0x000fe200078e3cff */
[----:B------:R-:W-:Y:S01]  /*5010*/  @!PT LDS RZ, [RZ] ;  /* 0x00000000fffff984 */ /* 0x000fe20000000800 */
[----:B------:R-:W-:Y:S01]  /*5020*/  @!PT LDS RZ, [RZ] ;  /* 0x00000000fffff984 */ /* 0x000fe20000000800 */
[----:B------:R-:W-:Y:S01]  /*5030*/  @!PT LDS RZ, [RZ] ;  /* 0x00000000fffff984 */ /* 0x000fe20000000800 */
[----:B------:R-:W-:Y:S01]  /*5040*/  @!PT LDS RZ, [RZ] ;  /* 0x00000000fffff984 */ /* 0x000fe20000000800 */
[----:B------:R2:W-:Y:S06]  /*5050*/  MEMBAR.ALL.CTA ;  /* 0x0000000000007992 */ /* 0x0005ec0000008000 */
[----:B--2---:R-:W2:Y:S02]  /*5060*/  FENCE.VIEW.ASYNC.S ;  /* 0x00000000000073c6 */ /* 0x004ea40000000000 */
[----:B--2---:R-:W-:Y:S01]  /*5070*/  SYNCS.ARRIVE.TRANS64.RED.A1T0 RZ, [UR6], RZ ;  /* 0x000000ffffff79a7 */ /* 0x004fe20008100406 */
[----:B-1----:R-:W-:-:S13]  /*5080*/  LOP3.LUT P1, RZ, R6, 0x1, RZ, 0xc0, !PT ;  /* 0x0000000106ff7812 */ /* 0x002fda000782c0ff */
[----:B------:R-:W-:Y:S05]  /*5090*/  @P1 BRA `(.L_x_91) ;  /* 0xfffffffc00981947 */ /* 0x000fea000383ffff */
[----:B------:R-:W-:-:S04]  /*50a0*/  SHF.L.U32 R0, R3, 0x1f, RZ ;  /* 0x0000001f03007819 */ /* 0x000fc800000006ff */
[----:B------:R-:W1:Y:S02]  /*50b0*/  SYNCS.PHASECHK.TRANS64 P0, [UR48+0x388], R0 ;  /* 0x00038800ff0075a7 */ /* 0x000e640008001030 */
[----:B-1----:R-:W-:Y:S05]  /*50c0*/  @P0 EXIT ;  /* 0x000000000000094d */ /* 0x002fea0003800000 */
[----:B------:R-:W-:-:S07]  /*50d0*/  MOV R0, UR48 ;  /* 0x0000003000007c02 */ /* 0x000fce0008000f00 */
.L_x_92:
[----:B-1----:R-:W-:-:S04]  /*50e0*/  SHF.L.U32 R5, R3, 0x1f, RZ ;  /* 0x0000001f03057819 */ /* 0x002fc800000006ff */
[----:B------:R1:W2:Y:S03]  /*50f0*/  SYNCS.PHASECHK.TRANS64.TRYWAIT P0, [R0+URZ+0x388], R5 ;  /* 0x00038805000075a7 */ /* 0x0002a600080011ff */
[----:B--2---:R-:W-:Y:S05]  /*5100*/  @!P0 NANOSLEEP.SYNCS 0x989680 ;  /* 0x009896800000895d */ /* 0x004fea0003900000 */
[----:B------:R-:W2:Y:S02]  /*5110*/  @!P0 SYNCS.PHASECHK.TRANS64 P0, [R0+URZ+0x388], R5 ;  /* 0x00038805000085a7 */ /* 0x000ea400080010ff */
[----:B--2---:R-:W-:Y:S05]  /*5120*/  @P0 EXIT ;  /* 0x000000000000094d */ /* 0x004fea0003800000 */
[----:B------:R-:W-:Y:S05]  /*5130*/  BRA `(.L_x_92) ;  /* 0xfffffffc00e87947 */ /* 0x000fea000383ffff */
.L_x_88:
[----:B------:R-:W-:-:S09]  /*5140*/  UISETP.NE.AND UP0, UPT, UR6, URZ, UPT ;  /* 0x000000ff0600728c */ /* 0x000fd2000bf05270 */
[----:B------:R-:W-:Y:S05]  /*5150*/  BRA.U UP0, `(.L_x_93) ;  /* 0x0000000d00187547 */ /* 0x000fea000b800000 */
[----:B------:R-:W-:Y:S01]  /*5160*/  UMOV UR4, 0x40 ;  /* 0x0000004000047882 */ /* 0x000fe20000000000 */
[----:B------:R-:W-:Y:S01]  /*5170*/  NOP ;  /* 0x0000000000007918 */ /* 0x000fe20000000000 */
[----:B------:R-:W-:Y:S01]  /*5180*/  ULEA UR4, UR48, UR4, 0x18 ;  /* 0x0000000430047291 */ /* 0x000fe2000f8ec0ff */
[----:B------:R-:W-:Y:S02]  /*5190*/  UMOV UR5, 0x400 ;  /* 0x0000040000057882 */ /* 0x000fe40000000000 */
[----:B------:R-:W-:-:S06]  /*51a0*/  ULEA UR48, UR48, UR5, 0x18 ;  /* 0x0000000530307291 */ /* 0x000fcc000f8ec0ff */
[----:B------:R-:W1:Y:S02]  /*51b0*/  LDS.U8 R0, [UR4+0x1c] ;  /* 0x00001c04ff007984 */ /* 0x000e640008000000 */
[----:B-1----:R-:W-:-:S13]  /*51c0*/  ISETP.NE.AND P0, PT, R0, RZ, PT ;  /* 0x000000ff0000720c */ /* 0x002fda0003f05270 */
[----:B------:R-:W-:Y:S05]  /*51d0*/  @P0 BRA `(.L_x_94) ;  /* 0x0000000000580947 */ /* 0x000fea0003800000 */
[----:B------:R-:W-:-:S13]  /*51e0*/  ELECT P0, URZ, PT ;  /* 0x0000000000ff782f */ /* 0x000fda0003800000 */
[----:B------:R-:W-:Y:S05]  /*51f0*/  @!P0 BRA `(.L_x_95) ;  /* 0x0000000000608947 */ /* 0x000fea0003800000 */
[----:B------:R-:W-:Y:S01]  /*5200*/  UMOV UR5, 0x10 ;  /* 0x0000001000057882 */ /* 0x000fe20000000000 */
[----:B------:R-:W-:Y:S01]  /*5210*/  HFMA2 R0, -RZ, RZ, 0, 5.9604644775390625e-08 ;  /* 0x00000001ff007431 */ /* 0x000fe200000001ff */
[----:B------:R-:W-:-:S03]  /*5220*/  MOV R2, 0xffff ;  /* 0x0000ffff00027802 */ /* 0x000fc60000000f00 */
[----:B------:R-:W-:Y:S04]  /*5230*/  DEPBAR.LE SB1, 0x36 ;  /* 0x00009d800000791a */ /* 0x000fe80000000000 */
[----:B------:R-:W1:Y:S02]  /*5240*/  UTCATOMSWS.FIND_AND_SET.ALIGN UP0, UR5, UR5 ;  /* 0x00000005000575e3 */ /* 0x000e640008000800 */
[----:B-1----:R-:W-:Y:S01]  /*5250*/  MOV R3, UR5 ;  /* 0x0000000500037c02 */ /* 0x002fe20008000f00 */
[----:B------:R-:W-:Y:S06]  /*5260*/  BRA.U UP0, `(.L_x_96) ;  /* 0x0000000100187547 */ /* 0x000fec000b800000 */
.L_x_97:
[----:B------:R-:W-:Y:S05]  /*5270*/  NANOSLEEP 0x64 ;  /* 0x000000640000795d */ /* 0x000fea0003800000 */
[----:B------:R-:W-:-:S05]  /*5280*/  UMOV UR5, 0x10 ;  /* 0x0000001000057882 */ /* 0x000fca0000000000 */
[----:B------:R-:W-:Y:S04]  /*5290*/  DEPBAR.LE SB1, 0x36 ;  /* 0x00009d800000791a */ /* 0x000fe80000000000 */
[----:B------:R-:W1:Y:S02]  /*52a0*/  UTCATOMSWS.FIND_AND_SET.ALIGN UP0, UR5, UR5 ;  /* 0x00000005000575e3 */ /* 0x000e640008000800 */
[----:B-1----:R-:W-:Y:S01]  /*52b0*/  MOV R3, UR5 ;  /* 0x0000000500037c02 */ /* 0x002fe20008000f00 */
[----:B------:R-:W-:Y:S05]  /*52c0*/  BRA.U !UP0, `(.L_x_97) ;  /* 0xfffffffd08e87547 */ /* 0x000fea000b83ffff */
.L_x_96:
[-C--:B------:R-:W-:Y:S02]  /*52d0*/  SHF.L.U32 R2, R2, R3.reuse, RZ ;  /* 0x0000000302027219 */ /* 0x080fe400000006ff */
[----:B------:R-:W-:Y:S01]  /*52e0*/  SHF.L.U32 R0, R0, R3, RZ ;  /* 0x0000000300007219 */ /* 0x000fe200000006ff */
[----:B------:R-:W-:Y:S02]  /*52f0*/  IMAD.SHL.U32 R3, R3, 0x20, RZ ;  /* 0x0000002003037824 */ /* 0x000fe400078e00ff */
[----:B------:R1:W-:Y:S04]  /*5300*/  ATOMS.OR RZ, [UR4+0x14], R2 ;  /* 0x00001402ffff798c */ /* 0x0003e8000b000004 */
[----:B------:R1:W-:Y:S04]  /*5310*/  ATOMS.OR RZ, [UR4+0x18], R0 ;  /* 0x00001800ffff798c */ /* 0x0003e8000b000004 */
[----:B------:R1:W-:Y:S01]  /*5320*/  STS [UR48+0x3d0], R3 ;  /* 0x0003d003ff007988 */ /* 0x0003e20008000830 */
[----:B------:R-:W-:Y:S05]  /*5330*/  BRA `(.L_x_95) ;  /* 0x0000000000107947 */ /* 0x000fea0003800000 */
.L_x_94:
[----:B------:R-:W-:Y:S02]  /*5340*/  MOV R0, 0xffffffff ;  /* 0xffffffff00007802 */ /* 0x000fe40000000f00 */
[----:B------:R-:W-:-:S03]  /*5350*/  MOV R2, 0x5380 ;  /* 0x0000538000027802 */ /* 0x000fc60000000f00 */
[----:B------:R1:W-:Y:S04]  /*5360*/  STS [UR48+0x3d0], R0 ;  /* 0x0003d000ff007988 */ /* 0x0003e80008000830 */
[----:B-1-3-5:R-:W-:Y:S05]  /*5370*/  CALL.REL.NOINC `($__internal_1_$__cuda_sm10x_tcgen05_guardrail_trap_phase_invalid_during_alloc) ;  /* 0x0000004c00687944 */ /* 0x02afea0003c00000 */
.L_x_95:
[----:B------:R-:W-:Y:S05]  /*5380*/  WARPSYNC.ALL ;  /* 0x0000000000007948 */ /* 0x000fea0003800000 */
[----:B------:R-:W2:Y:S01]  /*5390*/  S2UR UR6, SR_CgaCtaId ;  /* 0x00000000000679c3 */ /* 0x000ea20000008800 */
[----:B------:R-:W-:Y:S01]  /*53a0*/  UMOV UR4, 0x400 ;  /* 0x0000040000047882 */ /* 0x000fe20000000000 */
[----:B------:R-:W-:-:S06]  /*53b0*/  NOP ;  /* 0x0000000000007918 */ /* 0x000fcc0000000000 */
[----:B------:R-:W-:Y:S06]  /*53c0*/  BAR.ARV 0x6, 0xa0 ;  /* 0x0182800000007b1d */ /* 0x000fec0000002000 */
[----:B------:R-:W-:Y:S01]  /*53d0*/  IMAD.MOV.U32 R8, RZ, RZ, 0x1 ;  /* 0x00000001ff087424 */ /* 0x000fe200078e00ff */
[----:B------:R-:W-:Y:S01]  /*53e0*/  UMOV UR15, URZ ;  /* 0x000000ff000f7c82 */ /* 0x000fe20008000000 */
[----:B------:R-:W-:Y:S01]  /*53f0*/  UMOV UR14, URZ ;  /* 0x000000ff000e7c82 */ /* 0x000fe20008000000 */
[----:B------:R-:W-:Y:S01]  /*5400*/  UMOV UR18, 0x0 ;  /* 0x0000000000127882 */ /* 0x000fe20000000000 */
[----:B------:R-:W-:Y:S01]  /*5410*/  UMOV UR19, 0x4100010 ;  /* 0x0410001000137882 */ /* 0x000fe20000000000 */
[----:B--2---:R-:W-:Y:S01]  /*5420*/  ULEA UR6, UR6, UR4, 0x18 ;  /* 0x0000000406067291 */ /* 0x004fe2000f8ec0ff */
[----:B------:R-:W2:Y:S03]  /*5430*/  LDCU.64 UR4, c[0x0][0x388] ;  /* 0x00007100ff0477ac */ /* 0x000ea60008000a00 */
[----:B------:R-:W-:-:S02]  /*5440*/  UIADD3 UR9, UPT, UPT, UR6, 0x2600, URZ ;  /* 0x0000260006097890 */ /* 0x000fc4000fffe0ff */
[----:B------:R-:W-:-:S03]  /*5450*/  UIADD3 UR10, UPT, UPT, UR6, 0x1d600, URZ ;  /* 0x0001d600060a7890 */ /* 0x000fc6000fffe0ff */
[----:B------:R-:W1:Y:S01]  /*5460*/  LDS R9, [UR6+0x3d0] ;  /* 0x0003d006ff097984 */ /* 0x000e620008000800 */
[----:B------:R-:W-:Y:S02]  /*5470*/  USHF.R.U32.HI UR9, URZ, 0x4, UR9 ;  /* 0x00000004ff097899 */ /* 0x000fe40008011609 */
[----:B------:R-:W-:Y:S02]  /*5480*/  USHF.R.U32.HI UR10, URZ, 0x4, UR10 ;  /* 0x00000004ff0a7899 */ /* 0x000fe4000801160a */
[----:B------:R-:W-:Y:S02]  /*5490*/  ULOP3.LUT UR9, UR9, 0x3fff, URZ, 0xc0, !UPT ;  /* 0x00003fff09097892 */ /* 0x000fe4000f8ec0ff */
[----:B------:R-:W-:Y:S02]  /*54a0*/  ULOP3.LUT UR10, UR10, 0x3fff, URZ, 0xc0, !UPT ;  /* 0x00003fff0a0a7892 */ /* 0x000fe4000f8ec0ff */
[----:B------:R-:W-:Y:S02]  /*54b0*/  ULOP3.LUT UR9, UR9, 0x10000, URZ, 0xfc, !UPT ;  /* 0x0001000009097892 */ /* 0x000fe4000f8efcff */
[----:B--2---:R-:W-:-:S02]  /*54c0*/  UIADD3 UR4, UPT, UPT, UR4, 0x1f, URZ ;  /* 0x0000001f04047890 */ /* 0x004fc4000fffe0ff */
[----:B------:R-:W-:Y:S02]  /*54d0*/  ULOP3.LUT UR10, UR10, 0x10000, URZ, 0xfc, !UPT ;  /* 0x000100000a0a7892 */ /* 0x000fe4000f8efcff */
[----:B------:R-:W-:-:S04]  /*54e0*/  USHF.R.S32.HI UR7, URZ, 0x1f, UR4 ;  /* 0x0000001fff077899 */ /* 0x000fc80008011404 */
[----:B------:R-:W-:-:S03]  /*54f0*/  ULEA.HI UR7, UR7, UR4, URZ, 0x5 ;  /* 0x0000000407077291 */ /* 0x000fc6000f8f28ff */
[----:B------:R-:W2:Y:S01]  /*5500*/  LDCU UR4, c[0x0][0x390] ;  /* 0x00007200ff0477ac */ /* 0x000ea20008000800 */
[----:B------:R-:W-:-:S04]  /*5510*/  USHF.R.S32.HI UR7, URZ, 0x5, UR7 ;  /* 0x00000005ff077899 */ /* 0x000fc80008011407 */
[----:B------:R-:W-:Y:S02]  /*5520*/  UIMAD UR7, UR7, UR5, URZ ;  /* 0x00000005070772a4 */ /* 0x000fe4000f8e02ff */
[----:B------:R-:W-:-:S04]  /*5530*/  UIADD3 UR5, UPT, UPT, UR6, 0x388, URZ ;  /* 0x0000038806057890 */ /* 0x000fc8000fffe0ff */
[----:B------:R-:W-:Y:S01]  /*5540*/  UPRMT UR5, URZ, 0x654, UR5 ;  /* 0x00000654ff057896 */ /* 0x000fe20008000005 */
[C---:B-1----:R-:W-:Y:S01]  /*5550*/  VIADD R3, R9.reuse, 0x40 ;  /* 0x0000004009037836 */ /* 0x042fe20000000000 */
[----:B------:R-:W-:Y:S01]  /*5560*/  LOP3.LUT R2, R9, 0xffff, RZ, 0xc0, !PT ;  /* 0x0000ffff09027812 */ /* 0x000fe200078ec0ff */
[----:B--2---:R-:W-:-:S03]  /*5570*/  UIMAD UR4, UR7, UR4, URZ ;  /* 0x00000004070472a4 */ /* 0x004fc6000f8e02ff */
[----:B------:R-:W-:Y:S01]  /*5580*/  LOP3.LUT R3, R3, 0xffff, RZ, 0xc0, !PT ;  /* 0x0000ffff03037812 */ /* 0x000fe200078ec0ff */
[----:B------:R-:W-:Y:S02]  /*5590*/  UIADD3 UR16, UPT, UPT, UR4, -0x1, URZ ;  /* 0xffffffff04107890 */ /* 0x000fe4000fffe0ff */
[----:B------:R-:W-:Y:S02]  /*55a0*/  UISETP.GE.AND UP2, UPT, UR4, 0x1, UPT ;  /* 0x000000010400788c */ /* 0x000fe4000bf46270 */
[----:B------:R1:W-:Y:S02]  /*55b0*/  STL.64 [R1], R2 ;  /* 0x0000000201007387 */ /* 0x0003e40000100a00 */
[----:B-1----:R-:W-:-:S07]  /*55c0*/  CS2R R2, SRZ ;  /* 0x0000000000027805 */ /* 0x002fce000001ff00 */
.L_x_104:
[----:B-1----:R-:W-:-:S04]  /*55d0*/  SHF.L.U32 R5, R3, 0x1f, RZ ;  /* 0x0000001f03057819 */ /* 0x002fc800000006ff */
[----:B------:R-:W1:Y:S02]  /*55e0*/  SYNCS.PHASECHK.TRANS64.TRYWAIT P0, [UR6+0x380], R5 ;  /* 0x00038005ff0075a7 */ /* 0x000e640008001106 */
[----:B-12---:R-:W-:Y:S05]  /*55f0*/  @!P0 BRA `(.L_x_98) ;  /* 0x0000004400b88947 */ /* 0x006fea0003800000 */
.L_x_253:
[----:B-1----:R-:W1:Y:S01]  /*5600*/  LDS.128 R4, [UR6+0x3c0] ;  /* 0x0003c006ff047984 */ /* 0x002e620008000c00 */
[----:B------:R-:W-:Y:S01]  /*5610*/  ULEA UR8, UR15, UR6, 0x3 ;  /* 0x000000060f087291 */ /* 0x000fe2000f8e18ff */
[----:B------:R-:W-:Y:S01]  /*5620*/  SHF.L.U32 R0, R8, 0x1f, RZ ;  /* 0x0000001f08007819 */ /* 0x000fe200000006ff */
[----:B------:R-:W-:Y:S01]  /*5630*/  @!PT LDS RZ, [RZ] ;  /* 0x00000000fffff984 */ /* 0x000fe20000000800 */
[----:B------:R-:W-:Y:S01]  /*5640*/  @!PT LDS RZ, [RZ] ;  /* 0x00000000fffff984 */ /* 0x000fe20000000800 */
[----:B------:R-:W-:Y:S01]  /*5650*/  @!PT LDS RZ, [RZ] ;  /* 0x00000000fffff984 */ /* 0x000fe20000000800 */
[----:B------:R-:W-:Y:S01]  /*5660*/  @!PT LDS RZ, [RZ] ;  /* 0x00000000fffff984 */ /* 0x000fe20000000800 */
[----:B------:R2:W-:Y:S06]  /*5670*/  MEMBAR.ALL.CTA ;  /* 0x0000000000007992 */ /* 0x0005ec0000008000 */
[----:B--2---:R-:W2:Y:S02]  /*5680*/  FENCE.VIEW.ASYNC.S ;  /* 0x00000000000073c6 */ /* 0x004ea40000000000 */
[----:B--2---:R-:W-:Y:S01]  /*5690*/  SYNCS.ARRIVE.TRANS64.RED.A1T0 RZ, [UR5], RZ ;  /* 0x000000ffffff79a7 */ /* 0x004fe20008100405 */
[----:B------:R-:W2:Y:S01]  /*56a0*/  SYNCS.PHASECHK.TRANS64.TRYWAIT P0, [UR8+0x3a0], R0 ;  /* 0x0003a000ff0075a7 */ /* 0x000ea20008001108 */
[----:B-1----:R-:W-:Y:S01]  /*56b0*/  LOP3.LUT P2, RZ, R6, 0x1, RZ, 0xc0, !PT ;  /* 0x0000000106ff7812 */ /* 0x002fe2000784c0ff */
[----:B--2---:R-:W-:-:S12]  /*56c0*/  @!P0 BRA `(.L_x_99) ;  /* 0x00000044009c8947 */ /* 0x004fd80003800000 */
.L_x_255:
[----:B------:R-:W-:Y:S05]  /*56d0*/  BRA.U !UP2, `(.L_x_100) ;  /* 0x000000010aa87547 */ /* 0x000fea000b800000 */
[----:B-1----:R-:W-:Y:S01]  /*56e0*/  IMAD.U32 R0, RZ, RZ, UR15 ;  /* 0x0000000fff007e24 */ /* 0x002fe2000f8e00ff */
[----:B------:R-:W-:-:S04]  /*56f0*/  ULEA UR4, UR14, UR6, 0x3 ;  /* 0x000000060e047291 */ /* 0x000fc8000f8e18ff */
[----:B------:R-:W-:Y:S02]  /*5700*/  LEA R4, R0, R1, 0x2 ;  /* 0x0000000100047211 */ /* 0x000fe400078e10ff */
[----:B------:R-:W-:-:S04]  /*5710*/  SHF.L.U32 R0, R2, 0x1f, RZ ;  /* 0x0000001f02007819 */ /* 0x000fc800000006ff */
[----:B------:R-:W5:Y:S01]  /*5720*/  LDL R4, [R4] ;  /* 0x0000000004047983 */ /* 0x000f620000100800 */
[----:B------:R1:W2:Y:S01]  /*5730*/  SYNCS.PHASECHK.TRANS64.TRYWAIT P1, [UR4], R0 ;  /* 0x00000000ff0075a7 */ /* 0x0002a20008021104 */
[----:B------:R-:W-:Y:S01]  /*5740*/  UPLOP3.LUT UP3, UPT, UPT, UPT, UPT, 0x40, 0x4 ;  /* 0x000000000004789c */ /* 0x000fe20003f6e870 */
[----:B------:R-:W-:Y:S01]  /*5750*/  UMOV UR13, UR16 ;  /* 0x00000010000d7c82 */ /* 0x000fe20008000000 */
[----:B------:R-:W-:-:S09]  /*5760*/  UMOV UR12, UR14 ;  /* 0x0000000e000c7c82 */ /* 0x000fd20008000000 */
.L_x_103:
[----:B------:R-:W-:Y:S01]  /*5770*/  ULEA UR7, UR12, UR6, 0x3 ;  /* 0x000000060c077291 */ /* 0x000fe2000f8e18ff */
[----:B-12-4-:R-:W-:Y:S11]  /*5780*/  @P1 BRA `(.L_x_101) ;  /* 0x00000000000c1947 */ /* 0x016ff60003800000 */
[----:B------:R-:W-:Y:S04]  /*5790*/  SHF.L.U32 R5, R2, 0x1f, RZ ;  /* 0x0000001f02057819 */ /* 0x000fe800000006ff */
[----:B------:R-:W2:Y:S02]  /*57a0*/  SYNCS.PHASECHK.TRANS64.TRYWAIT P0, [UR7], R5 ;  /* 0x00000005ff0075a7 */ /* 0x000ea40008001107 */
[----:B--2---:R-:W-:Y:S05]  /*57b0*/  @!P0 BRA `(.L_x_102) ;  /* 0x0000004400788947 */ /* 0x004fea0003800000 */
.L_x_101:
[----:B------:R-:W-:Y:S01]  /*57c0*/  UISETP.NE.AND UP0, UPT, UR13, URZ, UPT ;  /* 0x000000ff0d00728c */ /* 0x000fe2000bf05270 */
[----:B------:R-:W-:Y:S01]  /*57d0*/  PLOP3.LUT P1, PT, PT, PT, PT, 0x80, 0x8 ;  /* 0x000000000008781c */ /* 0x000fe20003f2f070 */
[----:B------:R-:W-:Y:S02]  /*57e0*/  UIADD3 UR14, UPT, UPT, UR12, 0x1, URZ ;  /* 0x000000010c0e7890 */ /* 0x000fe4000fffe0ff */
[----:B------:R-:W-:Y:S02]  /*57f0*/  ULEA UR20, UR12, UR10, 0x7 ;  /* 0x0000000a0c147291 */ /* 0x000fe4000f8e38ff */
[----:B------:R-:W-:Y:S01]  /*5800*/  UISETP.NE.AND UP1, UPT, UR14, 0x36, UPT ;  /* 0x000000360e00788c */ /* 0x000fe2000bf25270 */
[----:B------:R-:W-:Y:S01]  /*5810*/  PLOP3.LUT P0, PT, PT, PT, UP0, 0x80, 0x8 ;  /* 0x000000000008781c */ /* 0x000fe20003f0f008 */
[----:B------:R-:W-:Y:S02]  /*5820*/  ULEA UR22, UR12, UR9, 0x7 ;  /* 0x000000090c167291 */ /* 0x000fe4000f8e38ff */
[----:B------:R-:W-:Y:S02]  /*5830*/  USEL UR11, URZ, 0x1, UP1 ;  /* 0x00000001ff0b7887 */ /* 0x000fe40008800000 */
[----:B------:R-:W-:Y:S01]  /*5840*/  USEL UR14, UR14, URZ, UP1 ;  /* 0x000000ff0e0e7287 */ /* 0x000fe20008800000 */
[----:B------:R-:W-:Y:S01]  /*5850*/  UMOV UR21, 0xc0004010 ;  /* 0xc000401000157882 */ /* 0x000fe20000000000 */
[----:B------:R-:W-:Y:S02]  /*5860*/  UMOV UR23, 0xc0004010 ;  /* 0xc000401000177882 */ /* 0x000fe40000000000 */
[----:B------:R-:W-:Y:S01]  /*5870*/  @UP0 ULEA UR4, UR14, UR6, 0x3 ;  /* 0x000000060e040291 */ /* 0x000fe2000f8e18ff */
[----:B------:R-:W-:Y:S01]  /*5880*/  LOP3.LUT R2, R2, UR11, RZ, 0x3c, !PT ;  /* 0x0000000b02027c12 */ /* 0x000fe2000f8e3cff */
[----:B------:R-:W-:Y:S02]  /*5890*/  UIADD3 UR11, UPT, UPT, UR7, 0x1b0, URZ ;  /* 0x000001b0070b7890 */ /* 0x000fe4000fffe0ff */
[----:B------:R-:W-:Y:S01]  /*58a0*/  UIADD3 UR7, UPT, UPT, UR13, 0x1, URZ ;  /* 0x000000010d077890 */ /* 0x000fe2000fffe0ff */
[----:B-1----:R-:W-:Y:S01]  /*58b0*/  @P0 SHF.L.U32 R0, R2, 0x1f, RZ ;  /* 0x0000001f02000819 */ /* 0x002fe200000006ff */
[----:B------:R-:W-:Y:S02]  /*58c0*/  UIADD3 UR13, UPT, UPT, UR13, -0x1, URZ ;  /* 0xffffffff0d0d7890 */ /* 0x000fe4000fffe0ff */
[----:B------:R-:W-:Y:S01]  /*58d0*/  UISETP.GT.U32.AND UP0, UPT, UR7, 0x1, UPT ;  /* 0x000000010700788c */ /* 0x000fe2000bf04070 */
[----:B------:R4:W1:Y:S01]  /*58e0*/  @P0 SYNCS.PHASECHK.TRANS64.TRYWAIT P1, [UR4], R0 ;  /* 0x00000000ff0005a7 */ /* 0x0008620008021104 */
[----:B------:R-:W-:Y:S11]  /*58f0*/  ELECT P0, URZ, PT ;  /* 0x0000000000ff782f */ /* 0x000ff60003800000 */
[----:B------:R-:W-:Y:S02]  /*5900*/  @!UPT UIADD3 URZ, UPT, UPT, URZ, URZ, URZ ;  /* 0x000000fffffff290 */ /* 0x000fe4000fffe0ff */
[----:B-----5:R-:W-:Y:S01]  /*5910*/  @P0 R2UR.BROADCAST UR4, R4 ;  /* 0x00000000040402ca */ /* 0x020fe200008e0000 */
[----:B------:R-:W-:Y:S11]  /*5920*/  UMOV UR12, UR14 ;  /* 0x0000000e000c7c82 */ /* 0x000ff60008000000 */
[----:B------:R-:W-:Y:S01]  /*5930*/  @!UPT UIADD3 URZ, UPT, UPT, URZ, URZ, URZ ;  /* 0x000000fffffff290 */ /* 0x000fe2000fffe0ff */
[----:B------:R4:W-:Y:S01]  /*5940*/  UTCQMMA gdesc[UR22], gdesc[UR20], tmem[UR4], tmem[UR18], idesc[UR19], UP3 ;  /* 0x00ff1214160075ea */ /* 0x0009e20009800304 */
[----:B------:R-:W-:Y:S01]  /*5950*/  UPLOP3.LUT UP3, UPT, UPT, UPT, UPT, 0x80, 0x8 ;  /* 0x000000000008789c */ /* 0x000fe20003f6f070 */
[----:B------:R4:W-:Y:S01]  /*5960*/  UTCBAR [UR11], URZ ;  /* 0x000000ff0b0073e9 */ /* 0x0009e200080000ff */
[----:B------:R-:W-:Y:S09]  /*5970*/  BRA.U UP0, `(.L_x_103) ;  /* 0xfffffffd007c7547 */ /* 0x000ff2000b83ffff */
.L_x_100:
[----:B------:R-:W-:Y:S01]  /*5980*/  UIADD3 UR15, UPT, UPT, UR15, 0x1, URZ ;  /* 0x000000010f0f7890 */ /* 0x000fe2000fffe0ff */
[----:B------:R-:W-:Y:S01]  /*5990*/  LOP3.LUT R3, R3, 0x1, RZ, 0x3c, !PT ;  /* 0x0000000103037812 */ /* 0x000fe200078e3cff */
[----:B------:R-:W-:Y:S02]  /*59a0*/  UIADD3 UR8, UPT, UPT, UR8, 0x390, URZ ;  /* 0x0000039008087890 */ /* 0x000fe4000fffe0ff */
[----:B------:R-:W-:-:S04]  /*59b0*/  UISETP.NE.AND UP0, UPT, UR15, 0x2, UPT ;  /* 0x000000020f00788c */ /* 0x000fc8000bf05270 */
[----:B----4-:R-:W-:Y:S02]  /*59c0*/  USEL UR4, URZ, 0x1, UP0 ;  /* 0x00000001ff047887 */ /* 0x010fe40008000000 */
[----:B------:R-:W-:Y:S01]  /*59d0*/  USEL UR15, UR15, URZ, UP0 ;  /* 0x000000ff0f0f7287 */ /* 0x000fe20008000000 */
[----:B------:R2:W-:Y:S03]  /*59e0*/  UTCBAR [UR8], URZ ;  /* 0x000000ff080073e9 */ /* 0x0005e600080000ff */
[----:B------:R-:W-:Y:S01]  /*59f0*/  LOP3.LUT R8, R8, UR4, RZ, 0x3c, !PT ;  /* 0x0000000408087c12 */ /* 0x000fe2000f8e3cff */
[----:B------:R-:W-:Y:S07]  /*5a00*/  @P2 BRA `(.L_x_104) ;  /* 0xfffffff800f02947 */ /* 0x000fee000383ffff */
[----:B------:R-:W4:Y:S01]  /*5a10*/  S2UR UR4, SR_CgaCtaId ;  /* 0x00000000000479c3 */ /* 0x000f220000008800 */
[----:B------:R-:W-:Y:S01]  /*5a20*/  ELECT P0, URZ, PT ;  /* 0x0000000000ff782f */ /* 0x000fe20003800000 */
[----:B-1----:R-:W-:Y:S01]  /*5a30*/  IMAD.MOV.U32 R0, RZ, RZ, 0x1 ;  /* 0x00000001ff007424 */ /* 0x002fe200078e00ff */
[----:B------:R-:W-:Y:S01]  /*5a40*/  UIADD3 UR6, UPT, UPT, UR6, 0x3a0, URZ ;  /* 0x000003a006067890 */ /* 0x000fe2000fffe0ff */
[----:B------:R-:W-:Y:S01]  /*5a50*/  SHF.L.U32 R3, R8, 0x1f, RZ ;  /* 0x0000001f08037819 */ /* 0x000fe200000006ff */
[----:B------:R-:W-:-:S03]  /*5a60*/  UMOV UR5, 0x40 ;  /* 0x0000004000057882 */ /* 0x000fc60000000000 */
[----:B------:R-:W-:Y:S01]  /*5a70*/  UVIRTCOUNT.DEALLOC.SMPOOL 0x80 ;  /* 0x000000800000784c */ /* 0x000fe20000000000 */
[----:B----4-:R-:W-:Y:S02]  /*5a80*/  ULEA UR4, UR4, UR5, 0x18 ;  /* 0x0000000504047291 */ /* 0x010fe4000f8ec0ff */
[----:B------:R-:W-:-:S07]  /*5a90*/  ULEA UR5, UR15, UR6, 0x3 ;  /* 0x000000060f057291 */ /* 0x000fce000f8e18ff */
[----:B------:R1:W-:Y:S02]  /*5aa0*/  @P0 STS.U8 [UR4+0x1c], R0 ;  /* 0x00001c00ff000988 */ /* 0x0003e40008000004 */
[----:B------:R-:W4:Y:S02]  /*5ab0*/  SYNCS.PHASECHK.TRANS64.TRYWAIT P0, [UR5], R3 ;  /* 0x00000003ff0075a7 */ /* 0x000f240008001105 */
[----:B-1--4-:R-:W-:Y:S05]  /*5ac0*/  @!P0 BRA `(.L_x_105) ;  /* 0x0000004000cc8947 */ /* 0x012fea0003800000 */
.L_x_258:
[----:B------:R-:W-:-:S04]  /*5ad0*/  UIADD3 UR7, UPT, UPT, UR15, 0x1, URZ ;  /* 0x000000010f077890 */ /* 0x000fc8000fffe0ff */
[----:B------:R-:W-:-:S04]  /*5ae0*/  UISETP.NE.AND UP0, UPT, UR7, 0x2, UPT ;  /* 0x000000020700788c */ /* 0x000fc8000bf05270 */
[----:B------:R-:W-:Y:S02]  /*5af0*/  USEL UR5, URZ, 0x1, UP0 ;  /* 0x00000001ff057887 */ /* 0x000fe40008000000 */
[----:B------:R-:W-:-:S04]  /*5b00*/  USEL UR7, UR7, URZ, UP0 ;  /* 0x000000ff07077287 */ /* 0x000fc80008000000 */
[----:B------:R-:W-:Y:S01]  /*5b10*/  ULEA UR7, UR7, UR6, 0x3 ;  /* 0x0000000607077291 */ /* 0x000fe2000f8e18ff */
[----:B-1----:R-:W-:-:S04]  /*5b20*/  LOP3.LUT R3, R8, UR5, RZ, 0x3c, !PT ;  /* 0x0000000508037c12 */ /* 0x002fc8000f8e3cff */
[----:B------:R-:W-:-:S04]  /*5b30*/  SHF.L.U32 R3, R3, 0x1f, RZ ;  /* 0x0000001f03037819 */ /* 0x000fc800000006ff */
[----:B------:R-:W1:Y:S02]  /*5b40*/  SYNCS.PHASECHK.TRANS64.TRYWAIT P0, [UR7], R3 ;  /* 0x00000003ff0075a7 */ /* 0x000e640008001107 */
[----:B-1----:R-:W-:Y:S05]  /*5b50*/  @!P0 BRA `(.L_x_106) ;  /* 0x0000004000c08947 */ /* 0x002fea0003800000 */
.L_x_260:
[----:B------:R-:W-:Y:S01]  /*5b60*/  NOP ;  /* 0x0000000000007918 */ /* 0x000fe20000000000 */
[----:B-1----:R-:W1:Y:S01]  /*5b70*/  LDS R0, [UR4+0x14] ;  /* 0x00001404ff007984 */ /* 0x002e620008000800 */
[----:B------:R-:W-:Y:S01]  /*5b80*/  LOP3.LUT R2, R9, 0xffff, RZ, 0xc0, !PT ;  /* 0x0000ffff09027812 */ /* 0x000fe200078ec0ff */
[----:B------:R-:W-:Y:S02]  /*5b90*/  IMAD.MOV.U32 R3, RZ, RZ, 0xffff ;  /* 0x0000ffffff037424 */ /* 0x000fe400078e00ff */
[----:B------:R-:W-:Y:S01]  /*5ba0*/  IMAD.MOV.U32 R5, RZ, RZ, 0x1 ;  /* 0x00000001ff057424 */ /* 0x000fe200078e00ff */
[----:B------:R-:W-:-:S04]  /*5bb0*/  SHF.R.U32.HI R2, RZ, 0x5, R2 ;  /* 0x00000005ff027819 */ /* 0x000fc80000011602 */
[-C--:B------:R-:W-:Y:S02]  /*5bc0*/  SHF.L.U32 R3, R3, R2.reuse, RZ ;  /* 0x0000000203037219 */ /* 0x080fe400000006ff */
[----:B------:R-:W-:Y:S02]  /*5bd0*/  SHF.L.U32 R5, R5, R2, RZ ;  /* 0x0000000205057219 */ /* 0x000fe400000006ff */
[----:B-1----:R-:W-:-:S04]  /*5be0*/  LOP3.LUT R0, R0, R3, RZ, 0xc0, !PT ;  /* 0x0000000300007212 */ /* 0x002fc800078ec0ff */
[----:B------:R-:W-:-:S13]  /*5bf0*/  ISETP.NE.AND P0, PT, R0, R3, PT ;  /* 0x000000030000720c */ /* 0x000fda0003f05270 */
[----:B------:R-:W-:Y:S05]  /*5c00*/  @P0 BRA `(.L_x_107) ;  /* 0x00000000005c0947 */ /* 0x000fea0003800000 */
[----:B------:R-:W1:Y:S02]  /*5c10*/  LDS R0, [UR4+0x18] ;  /* 0x00001804ff007984 */ /* 0x000e640008000800 */
[----:B-1----:R-:W-:-:S04]  /*5c20*/  LOP3.LUT R0, R0, R5, RZ, 0xc0, !PT ;  /* 0x0000000500007212 */ /* 0x002fc800078ec0ff */
[----:B------:R-:W-:-:S13]  /*5c30*/  ISETP.NE.AND P0, PT, R0, R5, PT ;  /* 0x000000050000720c */ /* 0x000fda0003f05270 */
[----:B------:R-:W-:Y:S05]  /*5c40*/  @P0 BRA `(.L_x_108) ;  /* 0x0000000000400947 */ /* 0x000fea0003800000 */
[----:B--2---:R-:W-:Y:S01]  /*5c50*/  R2UR UR8, R3 ;  /* 0x00000000030872ca */ /* 0x004fe200000e0000 */
[----:B------:R-:W1:Y:S01]  /*5c60*/  S2R R2, SR_LANEID ;  /* 0x0000000000027919 */ /* 0x000e620000000000 */
[----:B------:R-:W-:Y:S01]  /*5c70*/  LOP3.LUT R5, RZ, R5, RZ, 0x33, !PT ;  /* 0x00000005ff057212 */ /* 0x000fe200078e33ff */
[----:B------:R-:W-:Y:S02]  /*5c80*/  VOTEU.ANY UR7, UPT, PT ;  /* 0x0000000000077886 */ /* 0x000fe400038e0100 */
[----:B------:R-:W-:Y:S01]  /*5c90*/  UFLO.U32 UR7, UR7 ;  /* 0x00000007000772bd */ /* 0x000fe200080e0000 */
[----:B------:R-:W2:Y:S07]  /*5ca0*/  REDUX UR5, R5 ;  /* 0x00000000050573c4 */ /* 0x000eae0000000000 */
[----:B------:R-:W-:-:S06]  /*5cb0*/  ULOP3.LUT UR8, URZ, UR8, URZ, 0x33, !UPT ;  /* 0x00000008ff087292 */ /* 0x000fcc000f8e33ff */
[----:B------:R-:W-:-:S04]  /*5cc0*/  IMAD.U32 R0, RZ, RZ, UR8 ;  /* 0x00000008ff007e24 */ /* 0x000fc8000f8e00ff */
[----:B------:R-:W4:Y:S02]  /*5cd0*/  REDUX UR6, R0 ;  /* 0x00000000000673c4 */ /* 0x000f240000000000 */
[----:B------:R1:W-:Y:S02]  /*5ce0*/  UTCATOMSWS.AND URZ, UR8 ;  /* 0x0000000800ff79e3 */ /* 0x0003e40008000000 */
[----:B-1----:R-:W-:Y:S01]  /*5cf0*/  ISETP.EQ.U32.AND P0, PT, R2, UR7, PT ;  /* 0x0000000702007c0c */ /* 0x002fe2000bf02070 */
[----:B--2---:R-:W-:Y:S02]  /*5d00*/  IMAD.U32 R2, RZ, RZ, UR5 ;  /* 0x00000005ff027e24 */ /* 0x004fe4000f8e00ff */
[----:B----4-:R-:W-:-:S10]  /*5d10*/  IMAD.U32 R3, RZ, RZ, UR6 ;  /* 0x00000006ff037e24 */ /* 0x010fd4000f8e00ff */
[----:B------:R1:W-:Y:S04]  /*5d20*/  @P0 ATOMS.AND RZ, [UR4+0x14], R3 ;  /* 0x00001403ffff098c */ /* 0x0003e8000a800004 */
[----:B------:R1:W-:Y:S01]  /*5d30*/  @P0 ATOMS.AND RZ, [UR4+0x18], R2 ;  /* 0x00001802ffff098c */ /* 0x0003e2000a800004 */
[----:B------:R-:W-:Y:S05]  /*5d40*/  BRA `(.L_x_109) ;  /* 0x0000000000147947 */ /* 0x000fea0003800000 */
.L_x_108:
[----:B------:R-:W-:Y:S02]  /*5d50*/  MOV R2, 0x5d70 ;  /* 0x00005d7000027802 */ /* 0x000fe40000000f00 */
[----:B--23-5:R-:W-:Y:S05]  /*5d60*/  CALL.REL.NOINC `($__internal_0_$__cuda_sm10x_tcgen05_guardrail_trap_col_being_dealloced_not_returned_by_alloc) ;  /* 0x0000004000e07944 */ /* 0x02cfea0003c00000 */
[----:B------:R-:W-:Y:S05]  /*5d70*/  BRA `(.L_x_109) ;  /* 0x0000000000087947 */ /* 0x000fea0003800000 */
.L_x_107:
[----:B------:R-:W-:Y:S02]  /*5d80*/  MOV R2, 0x5da0 ;  /* 0x00005da000027802 */ /* 0x000fe40000000f00 */
[----:B--23-5:R-:W-:Y:S05]  /*5d90*/  CALL.REL.NOINC `($__internal_2_$__cuda_sm10x_tcgen05_guardrail_trap_unallocated_columns_being_dealloced) ;  /* 0x0000004000ec7944 */ /* 0x02cfea0003c00000 */
.L_x_109:
[----:B------:R-:W-:Y:S01]  /*5da0*/  NOP ;  /* 0x0000000000007918 */ /* 0x000fe20000000000 */
[----:B------:R-:W-:Y:S05]  /*5db0*/  EXIT ;  /* 0x000000000000794d */ /* 0x000fea0003800000 */
.L_x_93:
[----:B------:R-:W-:-:S09]  /*5dc0*/  UISETP.NE.OR UP1, UPT, UR6, 0x3, !UP1 ;  /* 0x000000030600788c */ /* 0x000fd2000cf25670 */
[----:B------:R-:W-:Y:S05]  /*5dd0*/  BRA.U UP1, `(.L_x_110) ;  /* 0x0000000901e07547 */ /* 0x000fea000b800000 */
[----:B------:R-:W1:Y:S01]  /*5de0*/  LDC.64 R8, c[0x0][0x888] ;  /* 0x00022200ff087b82 */ /* 0x000e620000000a00 */
[----:B------:R-:W-:Y:S01]  /*5df0*/  UMOV UR14, 0x400 ;  /* 0x00000400000e7882 */ /* 0x000fe20000000000 */
[----:B------:R-:W-:Y:S01]  /*5e00*/  IMAD.MOV.U32 R31, RZ, RZ, 0x1 ;  /* 0x00000001ff1f7424 */ /* 0x000fe200078e00ff */
[----:B------:R-:W-:Y:S01]  /*5e10*/  ULEA UR14, UR48, UR14, 0x18 ;  /* 0x0000000e300e7291 */ /* 0x000fe2000f8ec0ff */
[----:B------:R-:W-:Y:S01]  /*5e20*/  IMAD.MOV.U32 R30, RZ, RZ, RZ ;  /* 0x000000ffff1e7224 */ /* 0x000fe200078e00ff */
[----:B------:R-:W-:Y:S01]  /*5e30*/  UPLOP3.LUT UP0, UPT, UPT, UPT, UPT, 0x40, 0x4 ;  /* 0x000000000004789c */ /* 0x000fe20003f0e870 */
[----:B------:R-:W-:Y:S01]  /*5e40*/  IMAD.MOV.U32 R28, RZ, RZ, 0x1000 ;  /* 0x00001000ff1c7424 */ /* 0x000fe200078e00ff */
[----:B------:R-:W-:Y:S01]  /*5e50*/  UIADD3 UR4, UPT, UPT, UR14, 0x360, URZ ;  /* 0x000003600e047890 */ /* 0x000fe2000fffe0ff */
[----:B------:R-:W2:Y:S01]  /*5e60*/  LDC R0, c[0x0][0xb30] ;  /* 0x0002cc00ff007b82 */ /* 0x000ea20000000800 */
[----:B------:R-:W-:Y:S02]  /*5e70*/  UIADD3 UR16, UPT, UPT, UR14, 0x388, URZ ;  /* 0x000003880e107890 */ /* 0x000fe4000fffe0ff */
[----:B------:R-:W-:-:S02]  /*5e80*/  UPRMT UR48, UR48, 0x654, UR4 ;  /* 0x0000065430307896 */ /* 0x000fc40008000004 */
[----:B------:R-:W-:-:S03]  /*5e90*/  UPRMT UR16, URZ, 0x654, UR16 ;  /* 0x00000654ff107896 */ /* 0x000fc60008000010 */
[----:B------:R-:W4:Y:S08]  /*5ea0*/  LDC R23, c[0x0][0x370] ;  /* 0x0000dc00ff177b82 */ /* 0x000f300000000800 */
[----:B------:R-:W3:Y:S01]  /*5eb0*/  LDC R2, c[0x0][0xb0c] ;  /* 0x0002c300ff027b82 */ /* 0x000ee20000000800 */
[----:B-1----:R-:W-:-:S04]  /*5ec0*/  ISETP.NE.U32.AND P0, PT, R8, RZ, PT ;  /* 0x000000ff0800720c */ /* 0x002fc80003f05070 */
[----:B------:R-:W-:-:S03]  /*5ed0*/  ISETP.NE.AND.EX P0, PT, R9, RZ, PT, P0 ;  /* 0x000000ff0900720c */ /* 0x000fc60003f05300 */
[----:B------:R-:W1:Y:S01]  /*5ee0*/  LDC R18, c[0x0][0xb20] ;  /* 0x0002c800ff127b82 */ /* 0x000e620000000800 */
[----:B--2---:R-:W-:-:S07]  /*5ef0*/  ISETP.NE.AND P1, PT, R0, 0x1, PT ;  /* 0x000000010000780c */ /* 0x004fce0003f25270 */
[----:B------:R-:W2:Y:S02]  /*5f00*/  LDC.64 R32, c[0x0][0x348] ;  /* 0x0000d200ff207b82 */ /* 0x000ea40000000a00 */
[----:B------:R-:W-:-:S06]  /*5f10*/  VOTEU.ANY UP2, P0 ;  /* 0x0000000000ff7886 */ /* 0x000fcc0000040100 */
[----:B------:R-:W1:Y:S08]  /*5f20*/  LDC.64 R20, c[0x0][0xb10] ;  /* 0x0002c400ff147b82 */ /* 0x000e700000000a00 */
[----:B------:R-:W1:Y:S08]  /*5f30*/  LDC.64 R6, c[0x0][0xb18] ;  /* 0x0002c600ff067b82 */ /* 0x000e700000000a00 */
[----:B------:R-:W1:Y:S08]  /*5f40*/  LDC.64 R4, c[0x0][0xb28] ;  /* 0x0002ca00ff047b82 */ /* 0x000e700000000a00 */
[----:B------:R-:W1:Y:S08]  /*5f50*/  LDC.64 R16, c[0x0][0x890] ;  /* 0x00022400ff107b82 */ /* 0x000e700000000a00 */
[----:B---34-:R-:W1:Y:S02]  /*5f60*/  LDC R22, c[0x0][0x374] ;  /* 0x0000dd00ff167b82 */ /* 0x018e640000000800 */
.L_x_118:
[----:B------:R-:W-:Y:S04]  /*5f70*/  SHF.L.U32 R3, R30, 0x1f, RZ ;  /* 0x0000001f1e037819 */ /* 0x000fe800000006ff */
[----:B---3--:R-:W3:Y:S02]  /*5f80*/  SYNCS.PHASECHK.TRANS64.TRYWAIT P0, [UR14+0x380], R3 ;  /* 0x00038003ff0075a7 */ /* 0x008ee4000800110e */
[----:B---3--:R-:W-:Y:S05]  /*5f90*/  @!P0 BRA `(.L_x_111) ;  /* 0x0000003c00c88947 */ /* 0x008fea0003800000 */
.L_x_262:
[----:B------:R-:W-:Y:S01]  /*5fa0*/  ISETP.GE.AND P0, PT, R40, 0x1, PT ;  /* 0x000000012800780c */ /* 0x000fe20003f06270 */
[----:B------:R-:W4:Y:S01]  /*5fb0*/  LDS.128 R24, [UR14+0x3c0] ;  /* 0x0003c00eff187984 */ /* 0x000f220008000c00 */
[C---:B-1----:R-:W-:Y:S02]  /*5fc0*/  ISETP.NE.U32.AND P5, PT, R16.reuse, RZ, PT ;  /* 0x000000ff1000720c */ /* 0x042fe40003fa5070 */
[----:B------:R-:W-:Y:S02]  /*5fd0*/  ISETP.NE.U32.AND P4, PT, R16, RZ, PT ;  /* 0x000000ff1000720c */ /* 0x000fe40003f85070 */
[C---:B------:R-:W-:Y:S02]  /*5fe0*/  ISETP.NE.AND.EX P5, PT, R17.reuse, RZ, PT, P5 ;  /* 0x000000ff1100720c */ /* 0x040fe40003fa5350 */
[----:B------:R-:W-:Y:S01]  /*5ff0*/  ISETP.NE.AND.EX P4, PT, R17, RZ, PT, P4 ;  /* 0x000000ff1100720c */ /* 0x000fe20003f85340 */
[----:B------:R-:W-:Y:S01]  /*6000*/  @!PT LDS RZ, [RZ] ;  /* 0x00000000fffff984 */ /* 0x000fe20000000800 */
[----:B------:R-:W-:Y:S01]  /*6010*/  @!PT LDS RZ, [RZ] ;  /* 0x00000000fffff984 */ /* 0x000fe20000000800 */
[----:B------:R-:W-:Y:S01]  /*6020*/  @!PT LDS RZ, [RZ] ;  /* 0x00000000fffff984 */ /* 0x000fe20000000800 */
[----:B------:R-:W-:Y:S01]  /*6030*/  @!PT LDS RZ, [RZ] ;  /* 0x00000000fffff984 */ /* 0x000fe20000000800 */
[----:B------:R1:W-:Y:S06]  /*6040*/  MEMBAR.ALL.CTA ;  /* 0x0000000000007992 */ /* 0x0003ec0000008000 */
[----:B-1----:R-:W1:Y:S01]  /*6050*/  FENCE.VIEW.ASYNC.S ;  /* 0x00000000000073c6 */ /* 0x002e620000000000 */
[----:B------:R-:W-:Y:S01]  /*6060*/  SHF.L.U32 R29, R31, 0x1f, RZ ;  /* 0x0000001f1f1d7819 */ /* 0x000fe200000006ff */
[----:B-1----:R-:W-:Y:S01]  /*6070*/  SYNCS.ARRIVE.TRANS64.RED.A1T0 RZ, [UR16], RZ ;  /* 0x000000ffffff79a7 */ /* 0x002fe20008100410 */
[----:B----4-:R-:W-:Y:S11]  /*6080*/  LOP3.LUT P3, RZ, R26, 0x1, RZ, 0xc0, !PT ;  /* 0x000000011aff7812 */ /* 0x010ff6000786c0ff */
[----:B------:R-:W-:Y:S02]  /*6090*/  @!UPT UIADD3 URZ, UPT, UPT, URZ, URZ, URZ ;  /* 0x000000fffffff290 */ /* 0x000fe4000fffe0ff */
[----:B------:R-:W-:Y:S02]  /*60a0*/  @P3 MOV R13, R24 ;  /* 0x00000018000d3202 */ /* 0x000fe40000000f00 */
[----:B------:R-:W-:Y:S01]  /*60b0*/  @P3 LOP3.LUT R8, R25, 0xffff, RZ, 0xc0, !PT ;  /* 0x0000ffff19083812 */ /* 0x000fe200078ec0ff */
[----:B------:R-:W-:Y:S06]  /*60c0*/  @!P0 BRA `(.L_x_112) ;  /* 0x0000000000a48947 */ /* 0x000fec0003800000 */
[----:B------:R-:W-:Y:S01]  /*60d0*/  IMAD.HI.U32 R35, R22, R7, RZ ;  /* 0x0000000716237227 */ /* 0x000fe200078e00ff */
[----:B------:R-:W-:Y:S02]  /*60e0*/  ISETP.NE.AND P0, PT, R6, 0x1, PT ;  /* 0x000000010600780c */ /* 0x000fe40003f05270 */
[----:B------:R-:W-:Y:S01]  /*60f0*/  ISETP.NE.AND P2, PT, R40, 0x1, PT ;  /* 0x000000012800780c */ /* 0x000fe20003f45270 */
[----:B------:R-:W-:Y:S01]  /*6100*/  IMAD.HI.U32 R34, R23, R20, RZ ;  /* 0x0000001417227227 */ /* 0x000fe200078e00ff */
[----:B------:R-:W-:Y:S02]  /*6110*/  SHF.R.U32.HI R35, RZ, R18, R35 ;  /* 0x00000012ff237219 */ /* 0x000fe40000011623 */
[----:B------:R-:W-:Y:S01]  /*6120*/  ISETP.NE.AND P6, PT, R2, 0x1, PT ;  /* 0x000000010200780c */ /* 0x000fe20003fc5270 */
[----:B------:R-:W-:Y:S01]  /*6130*/  IMAD.HI.U32 R36, R13, R20, RZ ;  /* 0x000000140d247227 */ /* 0x000fe200078e00ff */
[----:B------:R-:W-:Y:S02]  /*6140*/  SHF.R.U32.HI R34, RZ, R21, R34 ;  /* 0x00000015ff227219 */ /* 0x000fe40000011622 */
[----:B---3--:R-:W-:Y:S01]  /*6150*/  SEL R3, R22, R35, !P0 ;  /* 0x0000002316037207 */ /* 0x008fe20004000000 */
[C---:B------:R-:W-:Y:S01]  /*6160*/  IMAD.HI.U32 R35, R8.reuse, R7, RZ ;  /* 0x0000000708237227 */ /* 0x040fe200078e00ff */
[----:B------:R-:W-:Y:S02]  /*6170*/  SEL R11, R23, R34, !P6 ;  /* 0x00000022170b7207 */ /* 0x000fe40007000000 */
[----:B------:R-:W-:Y:S01]  /*6180*/  SHF.R.U32.HI R36, RZ, R21, R36 ;  /* 0x00000015ff247219 */ /* 0x000fe20000011624 */
[----:B------:R-:W-:Y:S01]  /*6190*/  IMAD.HI.U32 R38, R3, R4, RZ ;  /* 0x0000000403267227 */ /* 0x000fe200078e00ff */
[----:B------:R-:W-:Y:S03]  /*61a0*/  SHF.R.U32.HI R35, RZ, R18, R35 ;  /* 0x00000012ff237219 */ /* 0x000fe60000011623 */
[----:B------:R-:W-:Y:S01]  /*61b0*/  IMAD.HI.U32 R34, R11, R4, RZ ;  /* 0x000000040b227227 */ /* 0x000fe200078e00ff */
[----:B------:R-:W-:Y:S02]  /*61c0*/  @P2 SHF.R.U32.HI R3, RZ, R5, R38 ;  /* 0x00000005ff032219 */ /* 0x000fe40000011626 */
[----:B------:R-:W-:Y:S02]  /*61d0*/  SEL R9, R8, R35, !P0 ;  /* 0x0000002308097207 */ /* 0x000fe40004000000 */
[----:B------:R-:W-:Y:S01]  /*61e0*/  @P2 SHF.R.U32.HI R11, RZ, R5, R34 ;  /* 0x00000005ff0b2219 */ /* 0x000fe20000011622 */
[C---:B------:R-:W-:Y:S01]  /*61f0*/  IMAD R10, R40.reuse, R3, RZ ;  /* 0x00000003280a7224 */ /* 0x040fe200078e02ff */
[----:B------:R-:W-:Y:S01]  /*6200*/  SEL R3, R13, R36, !P6 ;  /* 0x000000240d037207 */ /* 0x000fe20007000000 */
[C---:B------:R-:W-:Y:S03]  /*6210*/  IMAD.HI.U32 R14, R9.reuse, R4, RZ ;  /* 0x00000004090e7227 */ /* 0x040fe600078e00ff */
[----:B------:R-:W-:Y:S01]  /*6220*/  ISETP.GE.AND P0, PT, R9, R10, PT ;  /* 0x0000000a0900720c */ /* 0x000fe20003f06270 */
[C---:B------:R-:W-:Y:S01]  /*6230*/  IMAD R12, R40.reuse, R11, RZ ;  /* 0x0000000b280c7224 */ /* 0x040fe200078e02ff */
[-C--:B------:R-:W-:Y:S04]  /*6240*/  SHF.R.U32.HI R14, RZ, R5.reuse, R14 ;  /* 0x00000005ff0e7219 */ /* 0x080fe8000001160e */
[----:B------:R-:W-:Y:S02]  /*6250*/  ISETP.GE.OR P0, PT, R3, R12, P0 ;  /* 0x0000000c0300720c */ /* 0x000fe40000706670 */
[----:B------:R-:W-:Y:S05]  /*6260*/  SEL R15, R9, R14, !P2 ;  /* 0x0000000e090f7207 */ /* 0x000fea0005000000 */
[----:B------:R-:W-:Y:S04]  /*6270*/  IMAD.MOV R14, RZ, RZ, -R15 ;  /* 0x000000ffff0e7224 */ /* 0x000fe800078e0a0f */
[----:B------:R-:W-:Y:S02]  /*6280*/  IMAD R14, R40, R14, R9 ;  /* 0x0000000e280e7224 */ /* 0x000fe400078e0209 */
[C---:B------:R-:W-:Y:S05]  /*6290*/  @!P0 IMAD.HI.U32 R10, R3.reuse, R4, RZ ;  /* 0x00000004030a8227 */ /* 0x040fea00078e00ff */
[----:B------:R-:W-:Y:S04]  /*62a0*/  @!P0 SHF.R.U32.HI R10, RZ, R5, R10 ;  /* 0x00000005ff0a8219 */ /* 0x000fe8000001160a */
[----:B------:R-:W-:Y:S01]  /*62b0*/  @!P0 SEL R0, R3, R10, !P2 ;  /* 0x0000000a03008207 */ /* 0x000fe20005000000 */
[----:B------:R-:W-:Y:S03]  /*62c0*/  IMAD.MOV R10, RZ, RZ, -R3 ;  /* 0x000000ffff0a7224 */ /* 0x000fe600078e0a03 */
[----:B------:R-:W-:Y:S01]  /*62d0*/  @!P0 IADD3 R15, PT, PT, R15, -R0, RZ ;  /* 0x800000000f0f8210 */ /* 0x000fe20007ffe0ff */
[----:B------:R-:W-:Y:S01]  /*62e0*/  @!P0 IMAD R0, R11, R14, R0 ;  /* 0x0000000e0b008224 */ /* 0x000fe200078e0200 */
[----:B------:R-:W-:Y:S01]  /*62f0*/  IADD3 R11, PT, PT, -R9, RZ, RZ ;  /* 0x000000ff090b7210 */ /* 0x000fe20007ffe1ff */
[----:B------:R-:W-:Y:S02]  /*6300*/  IMAD R13, R2, R10, R13 ;  /* 0x0000000a020d7224 */ /* 0x000fe400078e020d */
[----:B------:R-:W-:Y:S02]  /*6310*/  @!P0 IMAD R9, R15, R40, R3 ;  /* 0x000000280f098224 */ /* 0x000fe400078e0203 */
[----:B------:R-:W-:Y:S02]  /*6320*/  @!P0 IMAD.MOV.U32 R3, RZ, RZ, R0 ;  /* 0x000000ffff038224 */ /* 0x000fe400078e0000 */
[----:B------:R-:W-:Y:S02]  /*6330*/  IMAD R8, R6, R11, R8 ;  /* 0x0000000b06087224 */ /* 0x000fe400078e0208 */
[----:B------:R-:W-:Y:S02]  /*6340*/  IMAD R13, R3, R2, R13 ;  /* 0x00000002030d7224 */ /* 0x000fe400078e020d */
[----:B------:R-:W-:Y:S02]  /*6350*/  IMAD R8, R9, R6, R8 ;  /* 0x0000000609087224 */ /* 0x000fe400078e0208 */
.L_x_112:
[----:B------:R-:W-:Y:S05]  /*6360*/  BRA.U UP0, `(.L_x_113) ;  /* 0x0000000100107547 */ /* 0x000fea000b800000 */
[----:B---3--:R-:W-:Y:S04]  /*6370*/  MOV R0, UR15 ;  /* 0x0000000f00007c02 */ /* 0x008fe80008000f00 */
[----:B------:R-:W-:Y:S04]  /*6380*/  SHF.L.U32 R3, R0, 0x1f, RZ ;  /* 0x0000001f00037819 */ /* 0x000fe800000006ff */
[----:B------:R-:W1:Y:S02]  /*6390*/  SYNCS.PHASECHK.TRANS64.TRYWAIT P0, [UR14+0x378], R3 ;  /* 0x00037803ff0075a7 */ /* 0x000e64000800110e */
[----:B-1----:R-:W-:Y:S05]  /*63a0*/  @!P0 BRA `(.L_x_114) ;  /* 0x0000003800dc8947 */ /* 0x002fea0003800000 */
.L_x_113:
[----:B------:R-:W-:Y:S05]  /*63b0*/  @!P5 BRA `(.L_x_115) ;  /* 0x00000000002cd947 */ /* 0x000fea0003800000 */
[----:B------:R-:W-:Y:S01]  /*63c0*/  UPLOP3.LUT UP3, UPT, UPT, UPT, UP2, 0x80, 0x8 ;  /* 0x000000000008789c */ /* 0x000fe20003f6f020 */
[----:B------:R-:W-:Y:S05]  /*63d0*/  HFMA2 R94, -RZ, RZ, 0, 5.9604644775390625e-08 ;  /* 0x00000001ff5e7431 */ /* 0x000fea00000001ff */
[----:B------:R-:W-:Y:S11]  /*63e0*/  PLOP3.LUT P0, PT, PT, PT, UP3, 0x80, 0x8 ;  /* 0x000000000008781c */ /* 0x000ff60003f0f038 */
[----:B------:R-:W-:Y:S02]  /*63f0*/  @!UPT UIADD3 URZ, UPT, UPT, URZ, URZ, URZ ;  /* 0x000000fffffff290 */ /* 0x000fe4000fffe0ff */
[----:B------:R-:W4:Y:S01]  /*6400*/  @P0 LDC.64 R10, c[0x0][0x888] ;  /* 0x00022200ff0a0b82 */ /* 0x000f220000000a00 */
[----:B-1-3--:R-:W-:Y:S04]  /*6410*/  @P0 IMAD R0, R19, R16, RZ ;  /* 0x0000001013000224 */ /* 0x00afe800078e02ff */
[----:B----4-:R-:W-:Y:S01]  /*6420*/  @P0 IMAD.WIDE R10, R0, 0x4, R10 ;  /* 0x00000004000a0825 */ /* 0x010fe200078e020a */
[----:B------:R-:W-:Y:S04]  /*6430*/  MOV R0, 0x1 ;  /* 0x0000000100007802 */ /* 0x000fe80000000f00 */
[----:B-----5:R4:W5:Y:S01]  /*6440*/  @P0 LDG.E R49, desc[UR44][R10.64] ;  /* 0x0000002c0a310981 */ /* 0x020962000c1e1900 */
[----:B------:R-:W-:Y:S01]  /*6450*/  @!P0 PRMT R94, R0, 0x7610, R94 ;  /* 0x00007610005e8816 */ /* 0x000fe2000000005e */
[----:B----4-:R-:W1:Y:S06]  /*6460*/  @!P0 LDC R49, c[0x0][0x880] ;  /* 0x00022000ff318b82 */ /* 0x010e6c0000000800 */
.L_x_115:
[----:B-1---5:R-:W-:Y:S01]  /*6470*/  @!P4 FSETP.EQ.AND P5, PT, R49, RZ, PT ;  /* 0x000000ff3100c20b */ /* 0x022fe20003fa2000 */
[----:B------:R-:W-:Y:S01]  /*6480*/  @!UPT UIADD3 URZ, UPT, UPT, URZ, URZ, URZ ;  /* 0x000000fffffff290 */ /* 0x000fe2000fffe0ff */
[----:B------:R-:W-:Y:S11]  /*6490*/  @!P4 BRA `(.L_x_116) ;  /* 0x000000000014c947 */ /* 0x000ff60003800000 */
[----:B------:R-:W-:Y:S02]  /*64a0*/  LOP3.LUT P0, RZ, R94, 0xff, RZ, 0xc0, !PT ;  /* 0x000000ff5eff7812 */ /* 0x000fe4000780c0ff */
[----:B------:R-:W-:Y:S04]  /*64b0*/  PLOP3.LUT P5, PT, PT, PT, UP3, 0x80, 0x8 ;  /* 0x000000000008781c */ /* 0x000fe80003faf038 */
[----:B------:R-:W-:Y:S07]  /*64c0*/  PLOP3.LUT P5, PT, P5, PT, PT, 0x8, 0x80 ;  /* 0x000000000080781c */ /* 0x000fee0002fae170 */
[----:B------:R-:W-:Y:S11]  /*64d0*/  @P0 FSETP.EQ.AND P5, PT, R49, RZ, PT ;  /* 0x000000ff3100020b */ /* 0x000ff60003fa2000 */
[----:B------:R-:W-:Y:S02]  /*64e0*/  @!UPT UIADD3 URZ, UPT, UPT, URZ, URZ, URZ ;  /* 0x000000fffffff290 */ /* 0x000fe4000fffe0ff */
.L_x_116:
[----:B------:R-:W1:Y:S01]  /*64f0*/  SYNCS.PHASECHK.TRANS64.TRYWAIT P4, [UR14+0x368], R29 ;  /* 0x0003681dff0075a7 */ /* 0x000e62000808110e */
[----:B------:R-:W-:Y:S01]  /*6500*/  @P3 SHF.R.U32.HI R19, RZ, 0x10, R25 ;  /* 0x00000010ff133819 */ /* 0x000fe20000011619 */
[----:B------:R-:W4:Y:S08]  /*6510*/  LDC.64 R14, c[0x0][0xb10] ;  /* 0x0002c400ff0e7b82 */ /* 0x000f300000000a00 */
[----:B------:R-:W5:Y:S08]  /*6520*/  LDC.64 R10, c[0x0][0xb18] ;  /* 0x0002c600ff0a7b82 */ /* 0x000f700000000a00 */
[----:B---3--:R-:W3:Y:S08]  /*6530*/  @!P1 LDC R0, c[0x0][0xb20] ;  /* 0x0002c800ff009b82 */ /* 0x008ef00000000800 */
[----:B------:R-:W2:Y:S01]  /*6540*/  @!P1 LDC R3, c[0x0][0xb0c] ;  /* 0x0002c300ff039b82 */ /* 0x000ea20000000800 */
[----:B----4-:R-:W-:Y:S05]  /*6550*/  @!P1 IMAD.HI.U32 R14, R13, R14, RZ ;  /* 0x0000000e0d0e9227 */ /* 0x010fea00078e00ff */
[----:B------:R-:W-:Y:S01]  /*6560*/  @!P1 SHF.R.U32.HI R14, RZ, R15, R14 ;  /* 0x0000000fff0e9219 */ /* 0x000fe2000001160e */
[----:B-----5:R-:W-:Y:S01]  /*6570*/  @!P1 IMAD.HI.U32 R11, R8, R11, RZ ;  /* 0x0000000b080b9227 */ /* 0x020fe200078e00ff */
[----:B------:R-:W-:Y:S04]  /*6580*/  @!P1 ISETP.NE.AND P0, PT, R10, 0x1, PT ;  /* 0x000000010a00980c */ /* 0x000fe80003f05270 */
[----:B---3--:R-:W-:Y:S02]  /*6590*/  @!P1 SHF.R.U32.HI R9, RZ, R0, R11 ;  /* 0x00000000ff099219 */ /* 0x008fe4000001160b */
[----:B--2---:R-:W-:Y:S02]  /*65a0*/  @!P1 ISETP.NE.AND P2, PT, R3, 0x1, PT ;  /* 0x000000010300980c */ /* 0x004fe40003f45270 */
[----:B------:R-:W-:Y:S02]  /*65b0*/  @!P1 SEL R9, R8, R9, !P0 ;  /* 0x0000000908099207 */ /* 0x000fe40004000000 */
[----:B------:R-:W-:Y:S02]  /*65c0*/  ELECT P0, URZ, PT ;  /* 0x0000000000ff782f */ /* 0x000fe40003800000 */
[----:B------:R-:W-:Y:S05]  /*65d0*/  @!P1 SEL R14, R13, R14, !P2 ;  /* 0x0000000e0d0e9207 */ /* 0x000fea0005000000 */
[----:B------:R-:W-:Y:S02]  /*65e0*/  @!P1 IMAD.IADD R0, R9, 0x1, -R14 ;  /* 0x0000000109009824 */ /* 0x000fe400078e0a0e */
[----:B------:R-:W-:Y:S02]  /*65f0*/  @!P1 IMAD.IADD R9, R14, 0x1, -R9 ;  /* 0x000000010e099824 */ /* 0x000fe400078e0a09 */
[----:B------:R-:W-:Y:S02]  /*6600*/  @!P1 IMAD R13, R0, R3, R13 ;  /* 0x00000003000d9224 */ /* 0x000fe400078e020d */
[----:B------:R-:W-:Y:S01]  /*6610*/  @!P1 IMAD R8, R9, R10, R8 ;  /* 0x0000000a09089224 */ /* 0x000fe200078e0208 */
[----:B-1----:R-:W-:Y:S06]  /*6620*/  @!P4 BRA `(.L_x_117) ;  /* 0x000000380054c947 */ /* 0x002fec0003800000 */
.L_x_265:
[----:B------:R-:W-:Y:S02]  /*6630*/  PLOP3.LUT P5, PT, P5, P0, PT, 0xf2, 0x2f ;  /* 0x00000000002f781c */ /* 0x000fe40002fa1e72 */
[----:B------:R-:W-:Y:S02]  /*6640*/  LOP3.LUT R31, R31, 0x1, RZ, 0x3c, !PT ;  /* 0x000000011f1f7812 */ /* 0x000fe400078e3cff */
[----:B------:R-:W-:Y:S09]  /*6650*/  LOP3.LUT R30, R30, 0x1, RZ, 0x3c, !PT ;  /* 0x000000011e1e7812 */ /* 0x000ff200078e3cff */
[----:B------:R-:W-:Y:S01]  /*6660*/  VOTEU.ALL UP1, P5 ;  /* 0x0000000000ff7886 */ /* 0x000fe20002820000 */
[----:B------:R-:W-:Y:S01]  /*6670*/  @!P5 IMAD.SHL.U32 R93, R93, 0x40, RZ ;  /* 0x000000405d5dd824 */ /* 0x000fe200078e00ff */
[----:B------:R-:W-:Y:S01]  /*6680*/  @!P5 IADD3 R3, P0, PT, R32, 0x580, RZ ;  /* 0x000005802003d810 */ /* 0x000fe20007f1e0ff */
[----:B------:R-:W-:Y:S02]  /*6690*/  @!P5 IMAD.SHL.U32 R95, R95, 0x40, RZ ;  /* 0x000000405f5fd824 */ /* 0x000fe400078e00ff */
[----:B------:R-:W2:Y:S01]  /*66a0*/  @!UP1 LDCU.128 UR4, c[0x0][0x980] ;  /* 0x00013000ff0497ac */ /* 0x000ea20008000c00 */
[----:B------:R-:W-:Y:S01]  /*66b0*/  @!P5 R2UR UR10, R93 ;  /* 0x000000005d0ad2ca */ /* 0x000fe200000e0000 */
[----:B-1----:R-:W-:Y:S01]  /*66c0*/  @!P5 IMAD.X R0, RZ, RZ, R33, P0 ;  /* 0x000000ffff00d224 */ /* 0x002fe200000e0621 */
[----:B------:R-:W-:Y:S01]  /*66d0*/  @!P5 R2UR UR11, R95 ;  /* 0x000000005f0bd2ca */ /* 0x000fe200000e0000 */
[----:B------:R-:W-:Y:S02]  /*66e0*/  IMAD.IADD R93, R8, 0x1, R79 ;  /* 0x00000001085d7824 */ /* 0x000fe400078e024f */
[----:B------:R-:W-:Y:S01]  /*66f0*/  IMAD.IADD R95, R13, 0x1, R92 ;  /* 0x000000010d5f7824 */ /* 0x000fe200078e025c */
[----:B------:R-:W1:Y:S09]  /*6700*/  @!UP1 LDCU.64 UR8, c[0x0][0x990] ;  /* 0x00013200ff0897ac */ /* 0x000e720008000a00 */
[----:B--2---:R-:W-:Y:S02]  /*6710*/  UIMAD.WIDE.U32 UR12, UR11, UR5, URZ ;  /* 0x000000050b0c72a5 */ /* 0x004fe4000f8e00ff */
[----:B------:R-:W-:Y:S05]  /*6720*/  @!UP1 UISETP.NE.AND UP0, UPT, UR4, 0x1, UPT ;  /* 0x000000010400988c */ /* 0x000fea000bf05270 */
[----:B------:R-:W-:Y:S02]  /*6730*/  @!UP1 UMOV UR5, UR13 ;  /* 0x0000000d00059c82 */ /* 0x000fe40008000000 */
[----:B------:R-:W-:Y:S01]  /*6740*/  @!UP1 USHF.R.U32.HI UR5, URZ, UR6, UR5 ;  /* 0x00000006ff059299 */ /* 0x000fe20008011605 */
[----:B------:R-:W-:Y:S03]  /*6750*/  @!P5 R2UR UR6, R3 ;  /* 0x000000000306d2ca */ /* 0x000fe600000e0000 */
[----:B------:R-:W-:Y:S02]  /*6760*/  @!UP1 USEL UR12, UR11, UR5, !UP0 ;  /* 0x000000050b0c9287 */ /* 0x000fe4000c000000 */
[----:B------:R-:W-:Y:S01]  /*6770*/  @!UP1 UISETP.NE.AND UP0, UPT, UR7, 0x1, UPT ;  /* 0x000000010700988c */ /* 0x000fe2000bf05270 */
[----:B------:R-:W-:Y:S01]  /*6780*/  @!P5 R2UR UR5, R0 ;  /* 0x000000000005d2ca */ /* 0x000fe200000e0000 */
[----:B-1----:R-:W-:Y:S02]  /*6790*/  UIMAD.WIDE.U32 UR18, UR12, UR8, URZ ;  /* 0x000000080c1272a5 */ /* 0x002fe4000f8e00ff */
[----:B------:R-:W-:Y:S04]  /*67a0*/  @!UP1 UIADD3 UR8, UPT, UPT, UR14, 0x400, URZ ;  /* 0x000004000e089890 */ /* 0x000fe8000fffe0ff */
[----:B------:R-:W-:Y:S01]  /*67b0*/  IMAD.U32 R10, RZ, RZ, UR6 ;  /* 0x00000006ff0a7e24 */ /* 0x000fe2000f8e00ff */
[----:B------:R-:W-:Y:S01]  /*67c0*/  @!UP1 UMOV UR13, UR19 ;  /* 0x00000013000d9c82 */ /* 0x000fe20008000000 */
[----:B------:R-:W-:Y:S02]  /*67d0*/  @!UP1 UIADD3 UR6, UPT, UPT, -UR12, URZ, URZ ;  /* 0x000000ff0c069290 */ /* 0x000fe4000fffe1ff */
[----:B------:R-:W-:Y:S01]  /*67e0*/  @!UP1 USHF.R.U32.HI UR9, URZ, UR9, UR13 ;  /* 0x00000009ff099299 */ /* 0x000fe2000801160d */
[----:B------:R-:W-:Y:S01]  /*67f0*/  @!P5 R2UR UR18, R10 ;  /* 0x000000000a12d2ca */ /* 0x000fe200000e0000 */
[----:B------:R-:W-:Y:S01]  /*6800*/  IMAD.U32 R11, RZ, RZ, UR5 ;  /* 0x00000005ff0b7e24 */ /* 0x000fe2000f8e00ff */
[----:B------:R-:W-:Y:S02]  /*6810*/  @!UP1 UIMAD UR11, UR4, UR6, UR11 ;  /* 0x00000006040b92a4 */ /* 0x000fe4000f8e020b */
[----:B------:R-:W-:Y:S02]  /*6820*/  @!UP1 USEL UR13, UR12, UR9, !UP0 ;  /* 0x000000090c0d9287 */ /* 0x000fe4000c000000 */
[----:B------:R-:W-:Y:S01]  /*6830*/  @!P5 R2UR UR19, R11 ;  /* 0x000000000b13d2ca */ /* 0x000fe200000e0000 */
[----:B------:R-:W-:Y:S02]  /*6840*/  @!UP1 UIADD3 UR9, UPT, UPT, UR14, 0x360, URZ ;  /* 0x000003600e099890 */ /* 0x000fe4000fffe0ff */
[----:B------:R-:W-:Y:S01]  /*6850*/  @!UP1 UIADD3 UR5, UPT, UPT, -UR13, URZ, URZ ;  /* 0x000000ff0d059290 */ /* 0x000fe2000fffe1ff */
[----:B------:R-:W-:Y:S03]  /*6860*/  VOTEU.ALL UP0, P5 ;  /* 0x0000000000ff7886 */ /* 0x000fe60002800000 */
[----:B------:R-:W-:Y:S02]  /*6870*/  @!UP1 UIMAD UR12, UR7, UR5, UR12 ;  /* 0x00000005070c92a4 */ /* 0x000fe4000f8e020c */
[----:B------:R-:W-:Y:S04]  /*6880*/  @!UP1 UPRMT UR5, URZ, 0x40, URZ ;  /* 0x00000040ff059896 */ /* 0x000fe800080000ff */
[----:B------:R-:W-:Y:S09]  /*6890*/  @!UP1 UPRMT UR4, UR5, 0x5410, URZ ;  /* 0x0000541005049896 */ /* 0x000ff200080000ff */
[----:B------:R3:W-:Y:S01]  /*68a0*/  @!UP0 UTMALDG.4D.IM2COL [UR8], [UR18], UR4 ;  /* 0x00000008120083b4 */ /* 0x0007e20008058004 */
[----:B------:R3:W-:Y:S01]  /*68b0*/  @!P5 SYNCS.ARRIVE.TRANS64.RED.A0TR RZ, [UR14+0x360], R28 ;  /* 0x0003601cffffd9a7 */ /* 0x0007e2000830040e */
[----:B------:R-:W-:Y:S01]  /*68c0*/  UPLOP3.LUT UP0, UPT, UPT, UPT, UPT, 0x80, 0x8 ;  /* 0x000000000008789c */ /* 0x000fe20003f0f070 */
[----:B------:R-:W-:Y:S01]  /*68d0*/  SYNCS.ARRIVE.TRANS64.RED.A1T0 RZ, [UR48], RZ ;  /* 0x000000ffffff79a7 */ /* 0x000fe20008100430 */
[----:B------:R-:W-:Y:S09]  /*68e0*/  @P3 BRA `(.L_x_118) ;  /* 0xfffffff400a03947 */ /* 0x000ff2000383ffff */
[----:B------:R-:W-:Y:S07]  /*68f0*/  MOV R0, UR14 ;  /* 0x0000000e00007c02 */ /* 0x000fee0008000f00 */
.L_x_119:
[----:B-1----:R-:W-:-:S04]  /*6900*/  SHF.L.U32 R3, R31, 0x1f, RZ ;  /* 0x0000001f1f037819 */ /* 0x002fc800000006ff */
[----:B------:R1:W2:Y:S03]  /*6910*/  SYNCS.PHASECHK.TRANS64.TRYWAIT P0, [R0+URZ+0x368], R3 ;  /* 0x00036803000075a7 */ /* 0x0002a600080011ff */
[----:B--2---:R-:W-:Y:S05]  /*6920*/  @!P0 NANOSLEEP.SYNCS 0x989680 ;  /* 0x009896800000895d */ /* 0x004fea0003900000 */
[----:B------:R-:W2:Y:S02]  /*6930*/  @!P0 SYNCS.PHASECHK.TRANS64 P0, [R0+URZ+0x368], R3 ;  /* 0x00036803000085a7 */ /* 0x000ea400080010ff */
[----:B--23--:R-:W-:Y:S05]  /*6940*/  @P0 EXIT ;  /* 0x000000000000094d */ /* 0x00cfea0003800000 */
[----:B------:R-:W-:Y:S05]  /*6950*/  BRA `(.L_x_119) ;  /* 0xfffffffc00e87947 */ /* 0x000fea000383ffff */
.L_x_110:
[----:B------:R-:W-:-:S06]  /*6960*/  UISETP.GE.AND UP0, UPT, UR6, 0x4, UPT ;  /* 0x000000040600788c */ /* 0x000fcc000bf06270 */
[----:B------:R-:W-:-:S13]  /*6970*/  PLOP3.LUT P0, PT, PT, PT, UP0, 0x80, 0x8 ;  /* 0x000000000008781c */ /* 0x000fda0003f0f008 */
[----:B------:R-:W-:Y:S05]  /*6980*/  @!P0 EXIT ;  /* 0x000000000000894d */ /* 0x000fea0003800000 */
[----:B------:R-:W-:Y:S01]  /*6990*/  BAR.SYNC.DEFER_BLOCKING 0x6, 0xa0 ;  /* 0x0182800000007b1d */ /* 0x000fe20000010000 */
[C---:B------:R-:W-:Y:S01]  /*69a0*/  IMAD.SHL.U32 R7, R99.reuse, 0x40, RZ ;  /* 0x0000004063077824 */ /* 0x040fe200078e00ff */
[----:B------:R-:W-:Y:S01]  /*69b0*/  CS2R R100, SRZ ;  /* 0x0000000000647805 */ /* 0x000fe2000001ff00 */
[C---:B------:R-:W-:Y:S02]  /*69c0*/  IMAD.SHL.U32 R0, R99.reuse, 0x2, RZ ;  /* 0x0000000263007824 */ /* 0x040fe400078e00ff */
[----:B------:R-:W-:Y:S01]  /*69d0*/  IMAD.SHL.U32 R104, R99, 0x20, RZ ;  /* 0x0000002063687824 */ /* 0x000fe200078e00ff */
[----:B------:R-:W-:Y:S01]  /*69e0*/  UMOV UR47, 0x400 ;  /* 0x00000400002f7882 */ /* 0x000fe20000000000 */
[----:B------:R-:W-:Y:S01]  /*69f0*/  LOP3.LUT R3, R7, 0x180, RZ, 0xc0, !PT ;  /* 0x0000018007037812 */ /* 0x000fe200078ec0ff */
[----:B------:R-:W-:Y:S01]  /*6a00*/  ULEA UR47, UR48, UR47, 0x18 ;  /* 0x0000002f302f7291 */ /* 0x000fe2000f8ec0ff */
[----:B------:R-:W1:Y:S01]  /*6a10*/  LDC R97, c[0x0][0x370] ;  /* 0x0000dc00ff617b82 */ /* 0x000e620000000800 */
[----:B------:R-:W-:Y:S01]  /*6a20*/  LOP3.LUT R104, R104, 0xc00, RZ, 0xc0, !PT ;  /* 0x00000c0068687812 */ /* 0x000fe200078ec0ff */
[----:B------:R-:W-:Y:S01]  /*6a30*/  IMAD.SHL.U32 R5, R99, 0x8, RZ ;  /* 0x0000000863057824 */ /* 0x000fe200078e00ff */
[----:B------:R-:W-:Y:S01]  /*6a40*/  LOP3.LUT R0, R3, 0x20, R0, 0xf8, !PT ;  /* 0x0000002003007812 */ /* 0x000fe200078ef800 */
[----:B------:R-:W-:Y:S01]  /*6a50*/  UIADD3 UR4, UPT, UPT, UR47, 0x1400, URZ ;  /* 0x000014002f047890 */ /* 0x000fe2000fffe0ff */
[----:B------:R-:W-:Y:S01]  /*6a60*/  LOP3.LUT R104, R104, 0x40, R7, 0xf8, !PT ;  /* 0x0000004068687812 */ /* 0x000fe200078ef807 */
[C---:B------:R-:W-:Y:S01]  /*6a70*/  IMAD.U32 R46, R99.reuse, 0x10000, RZ ;  /* 0x00010000632e7824 */ /* 0x040fe200078e00ff */
[----:B------:R-:W-:Y:S01]  /*6a80*/  LOP3.LUT R5, R0, 0x30, R5, 0x78, !PT ;  /* 0x0000003000057812 */ /* 0x000fe200078e7805 */
[----:B------:R-:W2:Y:S01]  /*6a90*/  LDC R42, c[0x0][0xb0c] ;  /* 0x0002c300ff2a7b82 */ /* 0x000ea20000000800 */
[----:B------:R-:W-:Y:S01]  /*6aa0*/  LOP3.LUT R104, R104, 0x200, R7, 0xf8, !PT ;  /* 0x0000020068687812 */ /* 0x000fe200078ef807 */
[----:B------:R-:W-:Y:S01]  /*6ab0*/  IMAD.SHL.U32 R0, R99, 0x10, RZ ;  /* 0x0000001063007824 */ /* 0x000fe200078e00ff */
[----:B------:R-:W-:Y:S01]  /*6ac0*/  LOP3.LUT R46, R46, 0x600000, RZ, 0xc0, !PT ;  /* 0x006000002e2e7812 */ /* 0x000fe200078ec0ff */
[----:B------:R-:W-:Y:S01]  /*6ad0*/  IMAD.MOV.U32 R44, RZ, RZ, RZ ;  /* 0x000000ffff2c7224 */ /* 0x000fe200078e00ff */
[----:B------:R-:W-:Y:S01]  /*6ae0*/  LOP3.LUT R104, R104, R5, RZ, 0xfc, !PT ;  /* 0x0000000568687212 */ /* 0x000fe200078efcff */
[----:B------:R-:W-:Y:S01]  /*6af0*/  IMAD.MOV.U32 R102, RZ, RZ, RZ ;  /* 0x000000ffff667224 */ /* 0x000fe200078e00ff */
[----:B------:R-:W4:Y:S01]  /*6b00*/  LDS R2, [UR47+0x3d0] ;  /* 0x0003d02fff027984 */ /* 0x000f220008000800 */
[----:B------:R-:W1:Y:S01]  /*6b10*/  LDC R96, c[0x0][0xb20] ;  /* 0x0002c800ff607b82 */ /* 0x000e620000000800 */
[----:B------:R-:W-:Y:S01]  /*6b20*/  LOP3.LUT R0, R0, 0x20, RZ, 0xc0, !PT ;  /* 0x0000002000007812 */ /* 0x000fe200078ec0ff */
[----:B------:R-:W-:Y:S01]  /*6b30*/  VIADD R103, R104, UR47 ;  /* 0x0000002f68677c36 */ /* 0x000fe20008000000 */
[----:B------:R-:W1:Y:S01]  /*6b40*/  LDCU.64 UR50, c[0x0][0x348] ;  /* 0x00006900ff3277ac */ /* 0x000e620008000a00 */
[----:B------:R-:W-:-:S03]  /*6b50*/  IMAD.U32 R108, RZ, RZ, UR4 ;  /* 0x00000004ff6c7e24 */ /* 0x000fc6000f8e00ff */
[----:B------:R-:W-:Y:S01]  /*6b60*/  IADD3 R103, PT, PT, -R0, 0x400, R103 ;  /* 0x0000040000677810 */ /* 0x000fe20007ffe167 */
[----:B------:R-:W1:Y:S01]  /*6b70*/  LDC R41, c[0x0][0xb30] ;  /* 0x0002cc00ff297b82 */ /* 0x000e620000000800 */
[----:B------:R-:W1:Y:S01]  /*6b80*/  LDCU.64 UR36, c[0x0][0x888] ;  /* 0x00011100ff2477ac */ /* 0x000e620008000a00 */
[----:B------:R-:W1:Y:S06]  /*6b90*/  LDCU.64 UR42, c[0x0][0x890] ;  /* 0x00011200ff2a77ac */ /* 0x000e6c0008000a00 */
[----:B------:R-:W1:Y:S01]  /*6ba0*/  LDC.64 R80, c[0x0][0xb10] ;  /* 0x0002c400ff507b82 */ /* 0x000e620000000a00 */
[----:B------:R-:W1:Y:S01]  /*6bb0*/  LDCU.64 UR40, c[0x0][0x8b0] ;  /* 0x00011600ff2877ac */ /* 0x000e620008000a00 */
[----:B------:R-:W1:Y:S06]  /*6bc0*/  LDCU.64 UR38, c[0x0][0x8a8] ;  /* 0x00011500ff2677ac */ /* 0x000e6c0008000a00 */
[----:B------:R-:W1:Y:S01]  /*6bd0*/  LDC.64 R38, c[0x0][0xb18] ;  /* 0x0002c600ff267b82 */ /* 0x000e620000000a00 */
[----:B------:R-:W-:-:S07]  /*6be0*/  UIADD3 UR46, UPT, UPT, UR47, 0x400, URZ ;  /* 0x000004002f2e7890 */ /* 0x000fce000fffe0ff */
[----:B------:R-:W1:Y:S01]  /*6bf0*/  LDC.64 R36, c[0x0][0xb28] ;  /* 0x0002ca00ff247b82 */ /* 0x000e620000000a00 */
[C---:B----4-:R-:W-:Y:S01]  /*6c00*/  VIADD R3, R2.reuse, 0x40 ;  /* 0x0000004002037836 */ /* 0x050fe20000000000 */
[----:B------:R-:W-:-:S06]  /*6c10*/  LOP3.LUT R2, R2, 0xffff, RZ, 0xc0, !PT ;  /* 0x0000ffff02027812 */ /* 0x000fcc00078ec0ff */
[----:B------:R-:W4:Y:S01]  /*6c20*/  LDC.64 R86, c[0x0][0xa80] ;  /* 0x0002a000ff567b82 */ /* 0x000f220000000a00 */
[----:B------:R-:W-:-:S05]  /*6c30*/  LOP3.LUT R3, R3, 0xffff, RZ, 0xc0, !PT ;  /* 0x0000ffff03037812 */ /* 0x000fca00078ec0ff */
[----:B------:R1:W-:Y:S02]  /*6c40*/  STL.64 [R1], R2 ;  /* 0x0000000201007387 */ /* 0x0003e40000100a00 */
[----:B------:R-:W1:Y:S08]  /*6c50*/  LDC.64 R84, c[0x0][0xa88] ;  /* 0x0002a200ff547b82 */ /* 0x000e700000000a00 */
[----:B------:R-:W1:Y:S08]  /*6c60*/  LDC.64 R82, c[0x0][0xa90] ;  /* 0x0002a400ff527b82 */ /* 0x000e700000000a00 */
[----:B--2---:R-:W1:Y:S02]  /*6c70*/  LDC R98, c[0x0][0x374] ;  /* 0x0000dd00ff627b82 */ /* 0x004e640000000800 */
.L_x_137:
[----:B-1----:R-:W-:Y:S04]  /*6c80*/  SHF.L.U32 R3, R101, 0x1f, RZ ;  /* 0x0000001f65037819 */ /* 0x002fe800000006ff */
[----:B------:R-:W1:Y:S02]  /*6c90*/  SYNCS.PHASECHK.TRANS64.TRYWAIT P0, [UR47+0x380], R3 ;  /* 0x00038003ff0075a7 */ /* 0x000e64000800112f */
[----:B-12---:R-:W-:Y:S05]  /*6ca0*/  @!P0 BRA `(.L_x_120) ;  /* 0x0000003000cc8947 */ /* 0x006fea0003800000 */
.L_x_267:
[----:B------:R-:W2:Y:S01]  /*6cb0*/  LDC.64 R12, c[0x0][0xb10] ;  /* 0x0002c400ff0c7b82 */ /* 0x000ea20000000a00 */
[----:B------:R-:W4:Y:S01]  /*6cc0*/  LDS.128 R20, [UR47+0x3c0] ;  /* 0x0003c02fff147984 */ /* 0x000f220008000c00 */
[----:B------:R-:W-:Y:S01]  /*6cd0*/  UIADD3 UR4, UPT, UPT, UR47, 0x388, URZ ;  /* 0x000003882f047890 */ /* 0x000fe2000fffe0ff */
[----:B-1----:R-:W-:Y:S01]  /*6ce0*/  IMAD R0, R44, 0x4, R1 ;  /* 0x000000042c007824 */ /* 0x002fe200078e0201 */
[----:B------:R-:W-:Y:S04]  /*6cf0*/  ISETP.NE.AND P1, PT, R41, 0x1, PT ;  /* 0x000000012900780c */ /* 0x000fe80003f25270 */
[----:B------:R-:W1:Y:S01]  /*6d00*/  LDC.64 R10, c[0x0][0xb18] ;  /* 0x0002c600ff0a7b82 */ /* 0x000e620000000a00 */
[----:B------:R-:W-:Y:S01]  /*6d10*/  UPRMT UR4, URZ, 0x654, UR4 ;  /* 0x00000654ff047896 */ /* 0x000fe20008000004 */
[----:B---3--:R-:W-:Y:S01]  /*6d20*/  ISETP.GE.AND P0, PT, R40, 0x1, PT ;  /* 0x000000012800780c */ /* 0x008fe20003f06270 */
[----:B------:R-:W-:Y:S01]  /*6d30*/  @!PT LDS RZ, [RZ] ;  /* 0x00000000fffff984 */ /* 0x000fe20000000800 */
[----:B------:R-:W-:Y:S01]  /*6d40*/  @!PT LDS RZ, [RZ] ;  /* 0x00000000fffff984 */ /* 0x000fe20000000800 */
[----:B------:R-:W-:Y:S01]  /*6d50*/  @!PT LDS RZ, [RZ] ;  /* 0x00000000fffff984 */ /* 0x000fe20000000800 */
[----:B------:R-:W-:Y:S01]  /*6d60*/  @!PT LDS RZ, [RZ] ;  /* 0x00000000fffff984 */ /* 0x000fe20000000800 */
[----:B------:R3:W-:Y:S06]  /*6d70*/  MEMBAR.ALL.CTA ;  /* 0x0000000000007992 */ /* 0x0007ec0000008000 */
[----:B---3--:R-:W3:Y:S01]  /*6d80*/  FENCE.VIEW.ASYNC.S ;  /* 0x00000000000073c6 */ /* 0x008ee20000000000 */
[----:B------:R-:W1:Y:S08]  /*6d90*/  @!P1 LDC R14, c[0x0][0xb20] ;  /* 0x0002c800ff0e9b82 */ /* 0x000e700000000800 */
[----:B------:R-:W1:Y:S01]  /*6da0*/  @!P1 LDC R9, c[0x0][0xb0c] ;  /* 0x0002c300ff099b82 */ /* 0x000e620000000800 */
[----:B---3--:R-:W-:Y:S01]  /*6db0*/  SYNCS.ARRIVE.TRANS64.RED.A1T0 RZ, [UR4], RZ ;  /* 0x000000ffffff79a7 */ /* 0x008fe20008100404 */
[----:B------:R3:W5:Y:S01]  /*6dc0*/  LDL R17, [R0] ;  /* 0x0000000000117983 */ /* 0x0007620000100800 */
[----:B----4-:R-:W-:Y:S04]  /*6dd0*/  LOP3.LUT P4, RZ, R22, 0x1, RZ, 0xc0, !PT ;  /* 0x0000000116ff7812 */ /* 0x010fe8000788c0ff */
[----:B------:R-:W-:Y:S09]  /*6de0*/  P2R R109, PR, RZ, 0x10 ;  /* 0x00000010ff6d7803 */ /* 0x000ff20000000000 */
[----:B------:R-:W-:Y:S02]  /*6df0*/  @P4 MOV R45, R20 ;  /* 0x00000014002d4202 */ /* 0x000fe40000000f00 */
[----:B------:R-:W-:Y:S01]  /*6e00*/  @P4 LOP3.LUT R43, R21, 0xffff, RZ, 0xc0, !PT ;  /* 0x0000ffff152b4812 */ /* 0x000fe200078ec0ff */
[----:B--23--:R-:W-:Y:S06]  /*6e10*/  @!P0 BRA `(.L_x_121) ;  /* 0x0000000000a48947 */ /* 0x00cfec0003800000 */
        /* <DEDUP_REMOVED lines=8> */
[----:B------:R-:W-:Y:S01]  /*6ea0*/  SEL R3, R98, R25, !P0 ;  /* 0x0000001962037207 */ /* 0x000fe20004000000 */
[----:B------:R-:W-:Y:S01]  /*6eb0*/  IMAD.HI.U32 R25, R43, R39, RZ ;  /* 0x000000272b197227 */ /* 0x000fe200078e00ff */
[----:B------:R-:W-:Y:S02]  /*6ec0*/  SEL R7, R97, R16, !P3 ;  /* 0x0000001061077207 */ /* 0x000fe40005800000 */
[----:B------:R-:W-:Y:S01]  /*6ed0*/  SHF.R.U32.HI R24, RZ, R81, R24 ;  /* 0x00000051ff187219 */ /* 0x000fe20000011618 */
[-C--:B------:R-:W-:Y:S04]  /*6ee0*/  IMAD.HI.U32 R16, R3, R36.reuse, RZ ;  /* 0x0000002403107227 */ /* 0x080fe800078e00ff */
[----:B------:R-:W-:Y:S01]  /*6ef0*/  IMAD.HI.U32 R18, R7, R36, RZ ;  /* 0x0000002407127227 */ /* 0x000fe200078e00ff */
[-C--:B------:R-:W-:Y:S02]  /*6f00*/  @P2 SHF.R.U32.HI R3, RZ, R37.reuse, R16 ;  /* 0x00000025ff032219 */ /* 0x080fe40000011610 */
[----:B------:R-:W-:Y:S02]  /*6f10*/  SHF.R.U32.HI R16, RZ, R96, R25 ;  /* 0x00000060ff107219 */ /* 0x000fe40000011619 */
[----:B------:R-:W-:Y:S01]  /*6f20*/  @P2 SHF.R.U32.HI R7, RZ, R37, R18 ;  /* 0x00000025ff072219 */ /* 0x000fe20000011612 */
[C---:B------:R-:W-:Y:S01]  /*6f30*/  IMAD R2, R40.reuse, R3, RZ ;  /* 0x0000000328027224 */ /* 0x040fe200078e02ff */
[----:B------:R-:W-:Y:S02]  /*6f40*/  SEL R5, R43, R16, !P0 ;  /* 0x000000102b057207 */ /* 0x000fe40004000000 */
[----:B------:R-:W-:Y:S01]  /*6f50*/  SEL R3, R45, R24, !P3 ;  /* 0x000000182d037207 */ /* 0x000fe20005800000 */
[----:B------:R-:W-:Y:S01]  /*6f60*/  IMAD R4, R40, R7, RZ ;  /* 0x0000000728047224 */ /* 0x000fe200078e02ff */
[C---:B------:R-:W-:Y:S01]  /*6f70*/  ISETP.GE.AND P0, PT, R5.reuse, R2, PT ;  /* 0x000000020500720c */ /* 0x040fe20003f06270 */
[----:B------:R-:W-:Y:S03]  /*6f80*/  IMAD.HI.U32 R6, R5, R36, RZ ;  /* 0x0000002405067227 */ /* 0x000fe600078e00ff */
[----:B------:R-:W-:Y:S01]  /*6f90*/  ISETP.GE.OR P0, PT, R3, R4, P0 ;  /* 0x000000040300720c */ /* 0x000fe20000706670 */
[----:B------:R-:W-:Y:S01]  /*6fa0*/  IMAD.MOV R4, RZ, RZ, -R3 ;  /* 0x000000ffff047224 */ /* 0x000fe200078e0a03 */
[-C--:B------:R-:W-:Y:S03]  /*6fb0*/  SHF.R.U32.HI R6, RZ, R37.reuse, R6 ;  /* 0x00000025ff067219 */ /* 0x080fe60000011606 */
[----:B------:R-:W-:Y:S01]  /*6fc0*/  IMAD R45, R42, R4, R45 ;  /* 0x000000042a2d7224 */ /* 0x000fe200078e022d */
[----:B------:R-:W-:Y:S05]  /*6fd0*/  SEL R15, R5, R6, !P2 ;  /* 0x00000006050f7207 */ /* 0x000fea0005000000 */
[----:B------:R-:W-:Y:S02]  /*6fe0*/  IMAD.MOV R6, RZ, RZ, -R15 ;  /* 0x000000ffff067224 */ /* 0x000fe400078e0a0f */
[C---:B------:R-:W-:Y:S04]  /*6ff0*/  @!P0 IMAD.HI.U32 R2, R3.reuse, R36, RZ ;  /* 0x0000002403028227 */ /* 0x040fe800078e00ff */
[----:B------:R-:W-:Y:S01]  /*7000*/  IMAD R6, R40, R6, R5 ;  /* 0x0000000628067224 */ /* 0x000fe200078e0205 */
[----:B------:R-:W-:Y:S04]  /*7010*/  @!P0 SHF.R.U32.HI R2, RZ, R37, R2 ;  /* 0x00000025ff028219 */ /* 0x000fe80000011602 */
[----:B------:R-:W-:Y:S02]  /*7020*/  @!P0 SEL R0, R3, R2, !P2 ;  /* 0x0000000203008207 */ /* 0x000fe40005000000 */
[----:B------:R-:W-:Y:S02]  /*7030*/  IADD3 R2, PT, PT, -R5, RZ, RZ ;  /* 0x000000ff05027210 */ /* 0x000fe40007ffe1ff */
[----:B------:R-:W-:Y:S01]  /*7040*/  @!P0 IADD3 R8, PT, PT, R15, -R0, RZ ;  /* 0x800000000f088210 */ /* 0x000fe20007ffe0ff */
[----:B------:R-:W-:Y:S02]  /*7050*/  @!P0 IMAD R0, R7, R6, R0 ;  /* 0x0000000607008224 */ /* 0x000fe400078e0200 */
[----:B------:R-:W-:Y:S02]  /*7060*/  IMAD R43, R38, R2, R43 ;  /* 0x00000002262b7224 */ /* 0x000fe400078e022b */
[----:B------:R-:W-:Y:S02]  /*7070*/  @!P0 IMAD R5, R8, R40, R3 ;  /* 0x0000002808058224 */ /* 0x000fe400078e0203 */
[----:B------:R-:W-:Y:S04]  /*7080*/  @!P0 IMAD.MOV.U32 R3, RZ, RZ, R0 ;  /* 0x000000ffff038224 */ /* 0x000fe800078e0000 */
[----:B------:R-:W-:Y:S02]  /*7090*/  IMAD R45, R3, R42, R45 ;  /* 0x0000002a032d7224 */ /* 0x000fe400078e022d */
[----:B------:R-:W-:Y:S07]  /*70a0*/  IMAD R43, R5, R38, R43 ;  /* 0x00000026052b7224 */ /* 0x000fee00078e022b */
.L_x_121:
[----:B------:R-:W-:Y:S01]  /*70b0*/  @!P1 IMAD.HI.U32 R0, R45, R12, RZ ;  /* 0x0000000c2d009227 */ /* 0x000fe200078e00ff */
[----:B-1----:R-:W-:Y:S01]  /*70c0*/  @!P1 ISETP.NE.AND P0, PT, R10, 0x1, PT ;  /* 0x000000010a00980c */ /* 0x002fe20003f05270 */
[----:B------:R-:W-:Y:S01]  /*70d0*/  ULOP3.LUT UP0, URZ, UR46, 0x1b0, URZ, 0xc0, !UPT ;  /* 0x000001b02eff7892 */ /* 0x000fe2000f80c0ff */
[----:B------:R-:W-:Y:S01]  /*70e0*/  @!P1 ISETP.NE.AND P2, PT, R9, 0x1, PT ;  /* 0x000000010900980c */ /* 0x000fe20003f45270 */
[----:B------:R-:W-:Y:S01]  /*70f0*/  @!P1 IMAD.HI.U32 R3, R43, R11, RZ ;  /* 0x0000000b2b039227 */ /* 0x000fe200078e00ff */
[----:B------:R-:W-:Y:S02]  /*7100*/  @!P1 SHF.R.U32.HI R0, RZ, R13, R0 ;  /* 0x0000000dff009219 */ /* 0x000fe40000011600 */
[----:B------:R-:W-:Y:S02]  /*7110*/  @P4 SHF.R.U32.HI R107, RZ, 0x10, R21 ;  /* 0x00000010ff6b4819 */ /* 0x000fe40000011615 */
[----:B------:R-:W-:Y:S02]  /*7120*/  @!P1 SHF.R.U32.HI R2, RZ, R14, R3 ;  /* 0x0000000eff029219 */ /* 0x000fe40000011603 */
[----:B------:R-:W-:Y:S02]  /*7130*/  @!P1 SEL R3, R45, R0, !P2 ;  /* 0x000000002d039207 */ /* 0x000fe40005000000 */
[----:B------:R-:W-:Y:S05]  /*7140*/  @!P1 SEL R2, R43, R2, !P0 ;  /* 0x000000022b029207 */ /* 0x000fea0004000000 */
[----:B------:R-:W-:Y:S02]  /*7150*/  @!P1 IMAD.IADD R0, R2, 0x1, -R3 ;  /* 0x0000000102009824 */ /* 0x000fe400078e0a03 */
[----:B------:R-:W-:Y:S02]  /*7160*/  @!P1 IMAD.IADD R2, R3, 0x1, -R2 ;  /* 0x0000000103029824 */ /* 0x000fe400078e0a02 */
[----:B------:R-:W-:Y:S02]  /*7170*/  @!P1 IMAD R45, R0, R9, R45 ;  /* 0x00000009002d9224 */ /* 0x000fe400078e022d */
[----:B------:R-:W-:Y:S01]  /*7180*/  @!P1 IMAD R43, R2, R10, R43 ;  /* 0x0000000a022b9224 */ /* 0x000fe200078e022b */
[----:B------:R-:W-:Y:S06]  /*7190*/  BRA.U !UP0, `(.L_x_122) ;  /* 0x0000000108407547 */ /* 0x000fec000b800000 */
[----:B------:R-:W1:Y:S01]  /*71a0*/  LDCU.64 UR8, c[0x4][0x80] ;  /* 0x01001000ff0877ac */ /* 0x000e620008000a00 */
[----:B------:R-:W-:Y:S01]  /*71b0*/  MOV R3, 0x0 ;  /* 0x0000000000037802 */ /* 0x000fe20000000f00 */
[----:B------:R-:W-:Y:S02]  /*71c0*/  HFMA2 R12, -RZ, RZ, 0, 5.9604644775390625e-08 ;  /* 0x00000001ff0c7431 */ /* 0x000fe400000001ff */
[----:B------:R-:W-:Y:S02]  /*71d0*/  IMAD.MOV.U32 R8, RZ, RZ, 0x70 ;  /* 0x00000070ff087424 */ /* 0x000fe400078e00ff */
[----:B------:R-:W-:Y:S01]  /*71e0*/  IMAD.MOV.U32 R13, RZ, RZ, RZ ;  /* 0x000000ffff0d7224 */ /* 0x000fe200078e00ff */
[----:B------:R-:W2:Y:S01]  /*71f0*/  LDCU.64 UR6, c[0x4][0x88] ;  /* 0x01001100ff0677ac */ /* 0x000ea20008000a00 */
[----:B------:R-:W3:Y:S01]  /*7200*/  LDC.64 R2, c[0x4][R3] ;  /* 0x0100000003027b82 */ /* 0x000ee20000000a00 */
[----:B------:R-:W4:Y:S01]  /*7210*/  LDCU.64 UR4, c[0x4][0x8] ;  /* 0x01000100ff0477ac */ /* 0x000f220008000a00 */
[----:B-1----:R-:W-:Y:S01]  /*7220*/  MOV R5, UR9 ;  /* 0x0000000900057c02 */ /* 0x002fe20008000f00 */
[----:B------:R-:W-:Y:S01]  /*7230*/  IMAD.U32 R4, RZ, RZ, UR8 ;  /* 0x00000008ff047e24 */ /* 0x000fe2000f8e00ff */
[----:B--2---:R-:W-:Y:S01]  /*7240*/  MOV R7, UR7 ;  /* 0x0000000700077c02 */ /* 0x004fe20008000f00 */
[----:B------:R-:W-:Y:S01]  /*7250*/  IMAD.U32 R6, RZ, RZ, UR6 ;  /* 0x00000006ff067e24 */ /* 0x000fe2000f8e00ff */
[----:B----4-:R-:W-:Y:S01]  /*7260*/  MOV R11, UR5 ;  /* 0x00000005000b7c02 */ /* 0x010fe20008000f00 */
[----:B------:R-:W-:Y:S02]  /*7270*/  IMAD.U32 R10, RZ, RZ, UR4 ;  /* 0x00000004ff0a7e24 */ /* 0x000fe4000f8e00ff */
[----:B------:R-:W-:Y:S07]  /*7280*/  LEPC R20, `(.L_x_122) ;  /* 0x000000001014794e */ /* 0x000fee0000000000 */
[----:B---3-5:R-:W-:Y:S05]  /*7290*/  CALL.ABS.NOINC R2 ;  /* 0x0000000002007343 */ /* 0x028fea0003c00000 */
.L_x_122:
[----:B------:R-:W-:Y:S01]  /*72a0*/  LOP3.LUT P0, RZ, R108, 0x1b0, RZ, 0xc0, !PT ;  /* 0x000001b06cff7812 */ /* 0x000fe2000780c0ff */
[----:B------:R-:W-:Y:S11]  /*72b0*/  BSSY.RECONVERGENT B6, `(.L_x_123) ;  /* 0x0000013000067945 */ /* 0x000ff60003800200 */
[----:B------:R-:W-:Y:S01]  /*72c0*/  @!UPT UIADD3 URZ, UPT, UPT, URZ, URZ, URZ ;  /* 0x000000fffffff290 */ /* 0x000fe2000fffe0ff */
[----:B------:R-:W-:Y:S05]  /*72d0*/  @!P0 BRA `(.L_x_124) ;  /* 0x0000000000408947 */ /* 0x000fea0003800000 */
        /* <DEDUP_REMOVED lines=16> */
.L_x_124:
[----:B------:R-:W-:Y:S05]  /*73e0*/  BSYNC.RECONVERGENT B6 ;  /* 0x0000000000067941 */ /* 0x000fea0003800200 */
.L_x_123:
[----:B------:R-:W-:Y:S01]  /*73f0*/  ISETP.NE.AND P6, PT, R106, RZ, PT ;  /* 0x000000ff6a00720c */ /* 0x000fe20003fc5270 */
[----:B------:R-:W-:Y:S01]  /*7400*/  UISETP.NE.U32.AND UP0, UPT, UR40, URZ, UPT ;  /* 0x000000ff2800728c */ /* 0x000fe2000bf05070 */
[----:B------:R-:W-:Y:S02]  /*7410*/  ISETP.NE.U32.AND P2, PT, RZ, UR42, PT ;  /* 0x0000002aff007c0c */ /* 0x000fe4000bf45070 */
[----:B------:R-:W-:Y:S01]  /*7420*/  PLOP3.LUT P0, PT, PT, PT, PT, 0x8, 0x80 ;  /* 0x000000000080781c */ /* 0x000fe20003f0e170 */
[----:B------:R-:W-:Y:S01]  /*7430*/  UISETP.NE.AND.EX UP0, UPT, UR41, URZ, UPT, UP0 ;  /* 0x000000ff2900728c */ /* 0x000fe2000bf05300 */
[----:B------:R-:W-:Y:S07]  /*7440*/  ISETP.NE.AND.EX P2, PT, RZ, UR43, PT, P2 ;  /* 0x0000002bff007c0c */ /* 0x000fee000bf45320 */
[----:B------:R-:W1:Y:S01]  /*7450*/  @P6 LDC.64 R2, c[0x0][0x888] ;  /* 0x00022200ff026b82 */ /* 0x000e620000000a00 */
[----:B------:R-:W-:Y:S02]  /*7460*/  @P6 PLOP3.LUT P0, PT, P2, PT, PT, 0x80, 0x8 ;  /* 0x000000000008681c */ /* 0x000fe4000170f070 */
[----:B-1----:R-:W-:Y:S04]  /*7470*/  @P6 ISETP.NE.U32.AND P1, PT, R2, RZ, PT ;  /* 0x000000ff0200620c */ /* 0x002fe80003f25070 */
[----:B------:R-:W-:Y:S01]  /*7480*/  @P6 ISETP.NE.AND.EX P1, PT, R3, RZ, PT, P1 ;  /* 0x000000ff0300620c */ /* 0x000fe20003f25310 */
[----:B------:R-:W-:Y:S01]  /*7490*/  @!UPT UIADD3 URZ, UPT, UPT, URZ, URZ, URZ ;  /* 0x000000fffffff290 */ /* 0x000fe2000fffe0ff */
[----:B------:R-:W-:Y:S11]  /*74a0*/  @!P2 BRA `(.L_x_125) ;  /* 0x00000000002ca947 */ /* 0x000ff60003800000 */
[----:B------:R-:W-:Y:S01]  /*74b0*/  ISETP.NE.U32.AND P3, PT, RZ, UR36, PT ;  /* 0x00000024ff007c0c */ /* 0x000fe2000bf65070 */
[----:B------:R-:W-:Y:S03]  /*74c0*/  IMAD.MOV.U32 R94, RZ, RZ, 0x1 ;  /* 0x00000001ff5e7424 */ /* 0x000fe600078e00ff */
[----:B------:R-:W-:Y:S11]  /*74d0*/  ISETP.NE.AND.EX P3, PT, RZ, UR37, PT, P3 ;  /* 0x00000025ff007c0c */ /* 0x000ff6000bf65330 */
[----:B------:R-:W-:Y:S02]  /*74e0*/  @!UPT UIADD3 URZ, UPT, UPT, URZ, URZ, URZ ;  /* 0x000000fffffff290 */ /* 0x000fe4000fffe0ff */
[----:B------:R-:W1:Y:S01]  /*74f0*/  @P3 LDC.64 R2, c[0x0][0x888] ;  /* 0x00022200ff023b82 */ /* 0x000e620000000a00 */
[----:B------:R-:W-:Y:S04]  /*7500*/  @P3 IMAD R0, R19, UR42, RZ ;  /* 0x0000002a13003c24 */ /* 0x000fe8000f8e02ff */
[----:B-1----:R-:W-:Y:S04]  /*7510*/  @P3 IMAD.WIDE R2, R0, 0x4, R2 ;  /* 0x0000000400023825 */ /* 0x002fe800078e0202 */
[----:B------:R-:W-:Y:S01]  /*7520*/  HFMA2 R0, -RZ, RZ, 0, 5.9604644775390625e-08 ;  /* 0x00000001ff007431 */ /* 0x000fe200000001ff */
[----:B-----5:R1:W5:Y:S04]  /*7530*/  @P3 LDG.E R49, desc[UR44][R2.64] ;  /* 0x0000002c02313981 */ /* 0x020368000c1e1900 */
[----:B------:R-:W-:Y:S01]  /*7540*/  @!P3 PRMT R94, R0, 0x7610, R94 ;  /* 0x00007610005eb816 */ /* 0x000fe2000000005e */
[----:B-1----:R-:W2:Y:S06]  /*7550*/  @!P3 LDC R49, c[0x0][0x880] ;  /* 0x00022000ff31bb82 */ /* 0x002eac0000000800 */
.L_x_125:
[----:B------:R-:W-:Y:S05]  /*7560*/  BRA.U !UP0, `(.L_x_126) ;  /* 0x0000000108207547 */ /* 0x000fea000b800000 */
[----:B------:R-:W-:Y:S04]  /*7570*/  ISETP.NE.U32.AND P3, PT, RZ, UR38, PT ;  /* 0x00000026ff007c0c */ /* 0x000fe8000bf65070 */
[----:B------:R-:W-:Y:S11]  /*7580*/  ISETP.NE.AND.EX P3, PT, RZ, UR39, PT, P3 ;  /* 0x00000027ff007c0c */ /* 0x000ff6000bf65330 */
[----:B------:R-:W-:Y:S02]  /*7590*/  @!UPT UIADD3 URZ, UPT, UPT, URZ, URZ, URZ ;  /* 0x000000fffffff290 */ /* 0x000fe4000fffe0ff */
[----:B------:R-:W1:Y:S01]  /*75a0*/  @P3 LDC.64 R2, c[0x0][0x8a8] ;  /* 0x00022a00ff023b82 */ /* 0x000e620000000a00 */
[----:B------:R-:W-:Y:S04]  /*75b0*/  @P3 IMAD R5, R19, UR40, RZ ;  /* 0x0000002813053c24 */ /* 0x000fe8000f8e02ff */
[----:B-1----:R-:W-:Y:S05]  /*75c0*/  @P3 IMAD.WIDE R2, R5, 0x4, R2 ;  /* 0x0000000405023825 */ /* 0x002fea00078e0202 */
[----:B-----5:R1:W5:Y:S02]  /*75d0*/  @P3 LDG.E R47, desc[UR44][R2.64] ;  /* 0x0000002c022f3981 */ /* 0x020364000c1e1900 */
[----:B-1----:R-:W3:Y:S02]  /*75e0*/  @!P3 LDC R47, c[0x0][0x8a0] ;  /* 0x00022800ff2fbb82 */ /* 0x002ee40000000800 */
.L_x_126:
[----:B--2--5:R-:W-:Y:S01]  /*75f0*/  @P6 FSETP.NEU.AND P3, PT, R49, RZ, PT ;  /* 0x000000ff3100620b */ /* 0x024fe20003f6d000 */
[----:B------:R-:W-:Y:S01]  /*7600*/  BSSY B1, `(.L_x_127) ;  /* 0x0000036000017945 */ /* 0x000fe20003800000 */
[----:B------:R-:W-:Y:S01]  /*7610*/  @P6 SEL R5, RZ, 0xffffffff, P1 ;  /* 0xffffffffff056807 */ /* 0x000fe20000800000 */
[----:B------:R-:W-:Y:S01]  /*7620*/  IMAD.IADD R32, R46, 0x1, R17 ;  /* 0x000000012e207824 */ /* 0x000fe200078e0211 */
[----:B------:R-:W-:Y:S02]  /*7630*/  @P6 SEL R0, RZ, 0xffffffff, P3 ;  /* 0xffffffffff006807 */ /* 0x000fe40001800000 */
[----:B------:R-:W-:Y:S02]  /*7640*/  CS2R R54, SRZ ;  /* 0x0000000000367805 */ /* 0x000fe4000001ff00 */
[----:B------:R-:W-:Y:S02]  /*7650*/  @P6 LOP3.LUT P1, RZ, R94, 0xff, RZ, 0xc0, !PT ;  /* 0x000000ff5eff6812 */ /* 0x000fe4000782c0ff */
[----:B------:R-:W-:Y:S02]  /*7660*/  CS2R R52, SRZ ;  /* 0x0000000000347805 */ /* 0x000fe4000001ff00 */
[----:B------:R-:W-:Y:S02]  /*7670*/  LEA R88, R44, UR47, 0x3 ;  /* 0x0000002f2c587c11 */ /* 0x000fe4000f8e18ff */
[----:B------:R-:W-:Y:S02]  /*7680*/  CS2R R58, SRZ ;  /* 0x00000000003a7805 */ /* 0x000fe4000001ff00 */
[----:B------:R-:W-:Y:S02]  /*7690*/  @P0 SEL R0, R5, R0, !P1 ;  /* 0x0000000005000207 */ /* 0x000fe40004800000 */
[----:B------:R-:W-:Y:S02]  /*76a0*/  CS2R R56, SRZ ;  /* 0x0000000000387805 */ /* 0x000fe4000001ff00 */
[----:B------:R-:W-:Y:S02]  /*76b0*/  SHF.L.U32 R3, R102, 0x1f, RZ ;  /* 0x0000001f66037819 */ /* 0x000fe400000006ff */
[----:B------:R-:W-:Y:S02]  /*76c0*/  @P6 LOP3.LUT R0, R0, 0x1, RZ, 0xc0, !PT ;  /* 0x0000000100006812 */ /* 0x000fe400078ec0ff */
[----:B------:R-:W-:Y:S02]  /*76d0*/  PLOP3.LUT P4, PT, PT, PT, PT, 0x8, 0x80 ;  /* 0x000000000080781c */ /* 0x000fe40003f8e170 */
[----:B------:R-:W-:Y:S11]  /*76e0*/  ISETP.NE.U32.OR P1, PT, R0, 0x1, !P6 ;  /* 0x000000010000780c */ /* 0x000ff60007725470 */
[----:B------:R-:W-:Y:S02]  /*76f0*/  @!UPT UIADD3 URZ, UPT, UPT, URZ, URZ, URZ ;  /* 0x000000fffffff290 */ /* 0x000fe4000fffe0ff */
[----:B------:R-:W-:Y:S04]  /*7700*/  @P1 SHF.L.U32 R2, R100, 0x1f, RZ ;  /* 0x0000001f64021819 */ /* 0x000fe800000006ff */
[----:B------:R-:W1:Y:S01]  /*7710*/  @P1 SYNCS.PHASECHK.TRANS64.TRYWAIT P0, [UR47+0x360], R2 ;  /* 0x00036002ff0015a7 */ /* 0x000e62000800112f */
[----:B------:R2:W4:Y:S01]  /*7720*/  SYNCS.PHASECHK.TRANS64.TRYWAIT P3, [R88+URZ+0x390], R3 ;  /* 0x00039003580075a7 */ /* 0x00052200080611ff */
[----:B-1----:R-:W-:Y:S01]  /*7730*/  @P1 PLOP3.LUT P4, PT, P0, PT, PT, 0x8, 0x80 ;  /* 0x000000000080181c */ /* 0x002fe2000078e170 */
[----:B------:R-:W-:Y:S01]  /*7740*/  @!UPT UIADD3 URZ, UPT, UPT, URZ, URZ, URZ ;  /* 0x000000fffffff290 */ /* 0x000fe2000fffe0ff */
[----:B--2-4-:R-:W-:Y:S11]  /*7750*/  @!P1 BRA `(.L_x_128) ;  /* 0x0000000000809947 */ /* 0x014ff60003800000 */
[----:B------:R-:W-:Y:S01]  /*7760*/  ISETP.NE.U32.AND P0, PT, RZ, UR36, PT ;  /* 0x00000024ff007c0c */ /* 0x000fe2000bf05070 */
[----:B------:R-:W-:Y:S01]  /*7770*/  BSSY B0, `(.L_x_129) ;  /* 0x0000012000007945 */ /* 0x000fe20003800000 */
[----:B------:R-:W-:Y:S02]  /*7780*/  FSETP.NEU.AND P1, PT, R49, RZ, PT ;  /* 0x000000ff3100720b */ /* 0x000fe40003f2d000 */
[----:B------:R-:W-:Y:S02]  /*7790*/  CS2R R58, SRZ ;  /* 0x00000000003a7805 */ /* 0x000fe4000001ff00 */
[----:B------:R-:W-:Y:S02]  /*77a0*/  ISETP.NE.AND.EX P0, PT, RZ, UR37, PT, P0 ;  /* 0x00000025ff007c0c */ /* 0x000fe4000bf05300 */
[----:B------:R-:W-:Y:S02]  /*77b0*/  CS2R R56, SRZ ;  /* 0x0000000000387805 */ /* 0x000fe4000001ff00 */
[----:B------:R-:W-:Y:S02]  /*77c0*/  SEL R0, RZ, 0xffffffff, P1 ;  /* 0xffffffffff007807 */ /* 0x000fe40000800000 */
[----:B------:R-:W-:Y:S02]  /*77d0*/  CS2R R54, SRZ ;  /* 0x0000000000367805 */ /* 0x000fe4000001ff00 */
[----:B------:R-:W-:Y:S02]  /*77e0*/  LOP3.LUT P1, RZ, R94, 0xff, RZ, 0xc0, !PT ;  /* 0x000000ff5eff7812 */ /* 0x000fe4000782c0ff */
[----:B------:R-:W-:Y:S02]  /*77f0*/  CS2R R52, SRZ ;  /* 0x0000000000347805 */ /* 0x000fe4000001ff00 */
[----:B------:R-:W-:Y:S04]  /*7800*/  SEL R5, RZ, 0xffffffff, P0 ;  /* 0xffffffffff057807 */ /* 0x000fe80000000000 */
[----:B------:R-:W-:Y:S04]  /*7810*/  @P2 SEL R0, R5, R0, !P1 ;  /* 0x0000000005002207 */ /* 0x000fe80004800000 */
[----:B------:R-:W-:Y:S04]  /*7820*/  LOP3.LUT R0, R0, 0x1, RZ, 0xc0, !PT ;  /* 0x0000000100007812 */ /* 0x000fe800078ec0ff */
[----:B------:R-:W-:Y:S01]  /*7830*/  ISETP.NE.U32.AND P0, PT, R0, 0x1, PT ;  /* 0x000000010000780c */ /* 0x000fe20003f05070 */
[----:B------:R-:W-:Y:S01]  /*7840*/  @!UPT UIADD3 URZ, UPT, UPT, URZ, URZ, URZ ;  /* 0x000000fffffff290 */ /* 0x000fe2000fffe0ff */
[----:B------:R-:W-:Y:S11]  /*7850*/  @!P4 BRA `(.L_x_130) ;  /* 0x00000000000cc947 */ /* 0x000ff60003800000 */
[----:B------:R-:W-:Y:S04]  /*7860*/  SHF.L.U32 R5, R100, 0x1f, RZ ;  /* 0x0000001f64057819 */ /* 0x000fe800000006ff */
[----:B------:R-:W1:Y:S02]  /*7870*/  SYNCS.PHASECHK.TRANS64.TRYWAIT P1, [UR47+0x360], R5 ;  /* 0x00036005ff0075a7 */ /* 0x000e64000802112f */
[----:B-1----:R-:W-:Y:S05]  /*7880*/  @!P1 BRA `(.L_x_131) ;  /* 0x0000002400ec9947 */ /* 0x002fea0003800000 */
.L_x_130:
[----:B------:R-:W-:Y:S05]  /*7890*/  BSYNC B0 ;  /* 0x0000000000007941 */ /* 0x000fea0003800000 */
.L_x_129:
[----:B------:R2:W4:Y:S01]  /*78a0*/  @P0 LDS.128 R56, [R104+UR47+0x400] ;  /* 0x0004002f68380984 */ /* 0x0005220008000c00 */
[----:B------:R-:W-:Y:S01]  /*78b0*/  UIADD3 UR4, UPT, UPT, UR47, 0x368, URZ ;  /* 0x000003682f047890 */ /* 0x000fe2000fffe0ff */
[----:B------:R-:W-:Y:S02]  /*78c0*/  LOP3.LUT R100, R100, 0x1, RZ, 0x3c, !PT ;  /* 0x0000000164647812 */ /* 0x000fe400078e3cff */
[----:B------:R2:W1:Y:S01]  /*78d0*/  @P0 LDS.128 R52, [R103+0x10] ;  /* 0x0000100067340984 */ /* 0x0004620000000c00 */
[----:B------:R-:W-:Y:S01]  /*78e0*/  UPRMT UR4, UR48, 0x654, UR4 ;  /* 0x0000065430047896 */ /* 0x000fe20008000004 */
[----:B------:R-:W-:Y:S01]  /*78f0*/  @!PT LDS RZ, [RZ] ;  /* 0x00000000fffff984 */ /* 0x000fe20000000800 */
[----:B------:R-:W-:Y:S01]  /*7900*/  @!PT LDS RZ, [RZ] ;  /* 0x00000000fffff984 */ /* 0x000fe20000000800 */
[----:B------:R-:W-:Y:S01]  /*7910*/  @!PT LDS RZ, [RZ] ;  /* 0x00000000fffff984 */ /* 0x000fe20000000800 */
[----:B------:R-:W-:Y:S01]  /*7920*/  @!PT LDS RZ, [RZ] ;  /* 0x00000000fffff984 */ /* 0x000fe20000000800 */
[----:B------:R5:W-:Y:S06]  /*7930*/  MEMBAR.ALL.CTA ;  /* 0x0000000000007992 */ /* 0x000bec0000008000 */
[----:B-----5:R-:W5:Y:S02]  /*7940*/  FENCE.VIEW.ASYNC.S ;  /* 0x00000000000073c6 */ /* 0x020f640000000000 */
[----:B-----5:R-:W-:Y:S03]  /*7950*/  SYNCS.ARRIVE.TRANS64.RED.A1T0 RZ, [UR4], RZ ;  /* 0x000000ffffff79a7 */ /* 0x020fe60008100404 */
.L_x_128:
[----:B------:R-:W-:Y:S05]  /*7960*/  BSYNC B1 ;  /* 0x0000000000017941 */ /* 0x000fea0003800000 */
.L_x_127:
[----:B-1----:R-:W-:Y:S04]  /*7970*/  SHF.R.U32.HI R0, RZ, 0x15, R32 ;  /* 0x00000015ff007819 */ /* 0x002fe80000011620 */
[----:B------:R-:W-:Y:S01]  /*7980*/  LOP3.LUT P0, RZ, R0, 0x3, R105, 0x48, !PT ;  /* 0x0000000300ff7812 */ /* 0x000fe20007804869 */
[----:B------:R-:W-:Y:S01]  /*7990*/  @!UPT UIADD3 URZ, UPT, UPT, URZ, URZ, URZ ;  /* 0x000000fffffff290 */ /* 0x000fe2000fffe0ff */
[----:B------:R-:W-:Y:S11]  /*79a0*/  @P3 BRA `(.L_x_132) ;  /* 0x0000000000083947 */ /* 0x000ff60003800000 */
[----:B------:R-:W1:Y:S02]  /*79b0*/  SYNCS.PHASECHK.TRANS64.TRYWAIT P1, [R88+URZ+0x390], R3 ;  /* 0x00039003580075a7 */ /* 0x000e6400080211ff */
[----:B-1----:R-:W-:Y:S05]  /*79c0*/  @!P1 BRA `(.L_x_133) ;  /* 0x0000002400b49947 */ /* 0x002fea0003800000 */
.L_x_132:
[----:B------:R-:W-:Y:S05]  /*79d0*/  @!P0 BRA `(.L_x_134) ;  /* 0x0000000000408947 */ /* 0x000fea0003800000 */
[----:B------:R-:W1:Y:S01]  /*79e0*/  LDCU.64 UR8, c[0x4][0x70] ;  /* 0x01000e00ff0877ac */ /* 0x000e620008000a00 */
[----:B------:R-:W-:Y:S01]  /*79f0*/  MOV R3, 0x0 ;  /* 0x0000000000037802 */ /* 0x000fe20000000f00 */
[----:B------:R-:W-:Y:S02]  /*7a00*/  HFMA2 R12, -RZ, RZ, 0, 5.9604644775390625e-08 ;  /* 0x00000001ff0c7431 */ /* 0x000fe400000001ff */
[----:B------:R-:W-:Y:S02]  /*7a10*/  IMAD.MOV.U32 R8, RZ, RZ, 0x192 ;  /* 0x00000192ff087424 */ /* 0x000fe400078e00ff */
[----:B------:R-:W-:Y:S01]  /*7a20*/  IMAD.MOV.U32 R13, RZ, RZ, RZ ;  /* 0x000000ffff0d7224 */ /* 0x000fe200078e00ff */
[----:B------:R-:W5:Y:S01]  /*7a30*/  LDCU.64 UR6, c[0x4][0x78] ;  /* 0x01000f00ff0677ac */ /* 0x000f620008000a00 */
[----:B------:R-:W2:Y:S01]  /*7a40*/  LDC.64 R2, c[0x4][R3] ;  /* 0x0100000003027b82 */ /* 0x000ea20000000a00 */
[----:B------:R-:W3:Y:S01]  /*7a50*/  LDCU.64 UR4, c[0x4][0x10] ;  /* 0x01000200ff0477ac */ /* 0x000ee20008000a00 */
[----:B-1----:R-:W-:Y:S01]  /*7a60*/  MOV R5, UR9 ;  /* 0x0000000900057c02 */ /* 0x002fe20008000f00 */
[----:B------:R-:W-:Y:S01]  /*7a70*/  IMAD.U32 R4, RZ, RZ, UR8 ;  /* 0x00000008ff047e24 */ /* 0x000fe2000f8e00ff */
[----:B-----5:R-:W-:Y:S01]  /*7a80*/  MOV R7, UR7 ;  /* 0x0000000700077c02 */ /* 0x020fe20008000f00 */
[----:B------:R-:W-:Y:S01]  /*7a90*/  IMAD.U32 R6, RZ, RZ, UR6 ;  /* 0x00000006ff067e24 */ /* 0x000fe2000f8e00ff */
[----:B---3--:R-:W-:Y:S01]  /*7aa0*/  MOV R11, UR5 ;  /* 0x00000005000b7c02 */ /* 0x008fe20008000f00 */
[----:B------:R-:W-:Y:S02]  /*7ab0*/  IMAD.U32 R10, RZ, RZ, UR4 ;  /* 0x00000004ff0a7e24 */ /* 0x000fe4000f8e00ff */
[----:B------:R-:W-:Y:S07]  /*7ac0*/  LEPC R20, `(.L_x_134) ;  /* 0x000000001014794e */ /* 0x000fee0000000000 */
[----:B--2-4-:R-:W-:Y:S05]  /*7ad0*/  CALL.ABS.NOINC R2 ;  /* 0x0000000002007343 */ /* 0x014fea0003c00000 */
.L_x_134:
[----:B------:R-:W-:Y:S01]  /*7ae0*/  LOP3.LUT P0, RZ, R99, 0x60, RZ, 0xc0, !PT ;  /* 0x0000006063ff7812 */ /* 0x000fe2000780c0ff */
[----:B------:R-:W-:Y:S05]  /*7af0*/  WARPSYNC.ALL ;  /* 0x0000000000007948 */ /* 0x000fea0003800000 */
[----:B------:R-:W-:Y:S01]  /*7b00*/  R2UR UR4, R32 ;  /* 0x00000000200472ca */ /* 0x000fe200000e0000 */
[----:B------:R-:W-:Y:S01]  /*7b10*/  BSSY.RECONVERGENT B0, `(.L_x_135) ;  /* 0x00000b4000007945 */ /* 0x000fe20003800200 */
[-C--:B----4-:R-:W-:Y:S02]  /*7b20*/  F2FP.F16.E4M3.UNPACK_B R50, R56.reuse ;  /* 0x00000038ff32723e */ /* 0x090fe400020006ff */
[----:B------:R-:W-:Y:S02]  /*7b30*/  F2FP.F16.E4M3.UNPACK_B R63, R56.H1 ;  /* 0x00000038ff3f723e */ /* 0x000fe400030006ff */
[-C--:B------:R-:W-:Y:S01]  /*7b40*/  F2FP.F16.E4M3.UNPACK_B R56, R57.reuse ;  /* 0x00000039ff38723e */ /* 0x080fe200020006ff */
[--C-:B------:R-:W-:Y:S01]  /*7b50*/  HADD2.F32 R48, -RZ, R50.reuse.H0_H0 ;  /* 0x20000032ff307230 */ /* 0x100fe20000004100 */
[----:B------:R-:W-:Y:S01]  /*7b60*/  F2FP.F16.E4M3.UNPACK_B R57, R57.H1 ;  /* 0x00000039ff39723e */ /* 0x000fe200030006ff */
[----:B------:R-:W-:Y:S01]  /*7b70*/  HADD2.F32 R50, -RZ, R50.H1_H1 ;  /* 0x30000032ff327230 */ /* 0x000fe20000004100 */
[-C--:B------:R-:W-:Y:S01]  /*7b80*/  F2FP.F16.E4M3.UNPACK_B R66, R52.reuse ;  /* 0x00000034ff42723e */ /* 0x080fe200020006ff */
[--C-:B------:R-:W-:Y:S01]  /*7b90*/  HADD2.F32 R51, -RZ, R63.reuse.H0_H0 ;  /* 0x2000003fff337230 */ /* 0x100fe20000004100 */
[----:B------:R-:W-:Y:S01]  /*7ba0*/  F2FP.F16.E4M3.UNPACK_B R68, R52.H1 ;  /* 0x00000034ff44723e */ /* 0x000fe200030006ff */
[----:B------:R-:W-:Y:S01]  /*7bb0*/  LDTM.16dp32bit_t0_t15.x32 R4, tmem[UR4] ;  /* 0x00000004000479ee */ /* 0x000fe20008a80000 */
[----:B------:R-:W3:Y:S01]  /*7bc0*/  LDTM.16dp32bit_t16_t31.x32 R4, tmem[UR4+0x20] ;  /* 0x00002004000479ee */ /* 0x000ee20008aa0000 */
[----:B------:R-:W-:Y:S01]  /*7bd0*/  NOP ;  /* 0x0000000000007918 */ /* 0x000fe20000000000 */
[----:B------:R-:W-:Y:S01]  /*7be0*/  R2UR UR5, R88 ;  /* 0x00000000580572ca */ /* 0x000fe200000e0000 */
[--C-:B------:R-:W-:Y:S01]  /*7bf0*/  HADD2.F32 R65, -RZ, R66.reuse.H0_H0 ;  /* 0x20000042ff417230 */ /* 0x100fe20000004100 */
[----:B------:R-:W-:Y:S01]  /*7c00*/  F2FP.F16.E4M3.UNPACK_B R61, R58 ;  /* 0x0000003aff3d723e */ /* 0x000fe200020006ff */
[----:B------:R-:W-:Y:S01]  /*7c10*/  HADD2.F32 R67, -RZ, R66.H1_H1 ;  /* 0x30000042ff437230 */ /* 0x000fe20000004100 */
[-C--:B------:R-:W-:Y:S01]  /*7c20*/  F2FP.F16.E4M3.UNPACK_B R70, R53.reuse ;  /* 0x00000035ff46723e */ /* 0x080fe200020006ff */
[----:B------:R-:W-:Y:S01]  /*7c30*/  HADD2.F32 R52, -RZ, R63.H1_H1 ;  /* 0x3000003fff347230 */ /* 0x000fe20000004100 */
[----:B------:R-:W-:Y:S01]  /*7c40*/  F2FP.F16.E4M3.UNPACK_B R72, R53.H1 ;  /* 0x00000035ff48723e */ /* 0x000fe200030006ff */
[----:B------:R-:W-:Y:S01]  /*7c50*/  HADD2.F32 R53, -RZ, R56.H0_H0 ;  /* 0x20000038ff357230 */ /* 0x000fe20000004100 */
[-C--:B------:R-:W-:Y:S01]  /*7c60*/  F2FP.F16.E4M3.UNPACK_B R74, R54.reuse ;  /* 0x00000036ff4a723e */ /* 0x080fe200020006ff */
[----:B------:R-:W-:Y:S01]  /*7c70*/  HADD2.F32 R69, -RZ, R70.H0_H0 ;  /* 0x20000046ff457230 */ /* 0x000fe20000004100 */
[----:B------:R-:W-:Y:S01]  /*7c80*/  F2FP.F16.E4M3.UNPACK_B R76, R54.H1 ;  /* 0x00000036ff4c723e */ /* 0x000fe200030006ff */
[----:B------:R-:W-:Y:S01]  /*7c90*/  HADD2.F32 R54, -RZ, R56.H1_H1 ;  /* 0x30000038ff367230 */ /* 0x000fe20000004100 */
[----:B------:R-:W-:Y:S01]  /*7ca0*/  F2FP.F16.E4M3.UNPACK_B R60, R58.H1 ;  /* 0x0000003aff3c723e */ /* 0x000fe200030006ff */
[----:B------:R-:W-:Y:S01]  /*7cb0*/  UIADD3 UR5, UPT, UPT, UR5, 0x3a0, URZ ;  /* 0x000003a005057890 */ /* 0x000fe2000fffe0ff */
[----:B------:R-:W-:Y:S01]  /*7cc0*/  HADD2.F32 R58, -RZ, R61.H1_H1 ;  /* 0x3000003dff3a7230 */ /* 0x000fe20000004100 */
[----:B------:R-:W-:Y:S01]  /*7cd0*/  F2FP.F16.E4M3.UNPACK_B R77, R55 ;  /* 0x00000037ff4d723e */ /* 0x000fe200020006ff */
[----:B------:R-:W-:Y:S01]  /*7ce0*/  HADD2.F32 R70, -RZ, R70.H1_H1 ;  /* 0x30000046ff467230 */ /* 0x000fe20000004100 */
[----:B------:R-:W-:Y:S01]  /*7cf0*/  UPRMT UR5, UR48, 0x654, UR5 ;  /* 0x0000065430057896 */ /* 0x000fe20008000005 */
[--C-:B------:R-:W-:Y:S01]  /*7d00*/  HADD2.F32 R73, -RZ, R74.reuse.H0_H0 ;  /* 0x2000004aff497230 */ /* 0x100fe20000004100 */
[----:B------:R-:W-:Y:S01]  /*7d10*/  F2FP.F16.E4M3.UNPACK_B R62, R59 ;  /* 0x0000003bff3e723e */ /* 0x000fe200020006ff */
[----:B------:R-:W-:Y:S01]  /*7d20*/  HADD2.F32 R74, -RZ, R74.H1_H1 ;  /* 0x3000004aff4a7230 */ /* 0x000fe20000004100 */
[----:B------:R-:W-:Y:S01]  /*7d30*/  F2FP.F16.E4M3.UNPACK_B R78, R55.H1 ;  /* 0x00000037ff4e723e */ /* 0x000fe200030006ff */
[C---:B---3--:R-:W-:Y:S01]  /*7d40*/  FMUL R4, R47.reuse, R4 ;  /* 0x000000042f047220 */ /* 0x048fe20000400000 */
[C---:B------:R-:W-:Y:S01]  /*7d50*/  FMUL R5, R47.reuse, R5 ;  /* 0x000000052f057220 */ /* 0x040fe20000400000 */
[C---:B------:R-:W-:Y:S01]  /*7d60*/  FMUL R8, R47.reuse, R8 ;  /* 0x000000082f087220 */ /* 0x040fe20000400000 */
[----:B------:R-:W-:Y:S01]  /*7d70*/  FMUL R9, R47, R9 ;  /* 0x000000092f097220 */ /* 0x000fe20000400000 */
[----:B------:R-:W-:Y:S01]  /*7d80*/  SYNCS.ARRIVE.TRANS64.RED.A1T0 RZ, [UR5], RZ ;  /* 0x000000ffffff79a7 */ /* 0x000fe20008100405 */
[C---:B------:R-:W-:Y:S01]  /*7d90*/  FFMA R4, R49.reuse, R48, R4 ;  /* 0x0000003031047223 */ /* 0x040fe20000000004 */
[----:B------:R-:W-:Y:S01]  /*7da0*/  FFMA R5, R49, R50, R5 ;  /* 0x0000003231057223 */ /* 0x000fe20000000005 */
[C---:B------:R-:W-:Y:S01]  /*7db0*/  FMUL R12, R47.reuse, R12 ;  /* 0x0000000c2f0c7220 */ /* 0x040fe20000400000 */
        /* <DEDUP_REMOVED lines=9> */
[----:B------:R-:W-:Y:S02]  /*7e50*/  HADD2.F32 R48, -RZ, R77.H1_H1 ;  /* 0x3000004dff307230 */ /* 0x000fe40000004100 */
[C---:B------:R-:W-:Y:S01]  /*7e60*/  FMUL R28, R47.reuse, R32 ;  /* 0x000000202f1c7220 */ /* 0x040fe20000400000 */
[C---:B------:R-:W-:Y:S01]  /*7e70*/  FMUL R29, R47.reuse, R33 ;  /* 0x000000212f1d7220 */ /* 0x040fe20000400000 */
[C---:B------:R-:W-:Y:S01]  /*7e80*/  FMUL R6, R47.reuse, R6 ;  /* 0x000000062f067220 */ /* 0x040fe20000400000 */
[C---:B------:R-:W-:Y:S01]  /*7e90*/  FMUL R7, R47.reuse, R7 ;  /* 0x000000072f077220 */ /* 0x040fe20000400000 */
[--C-:B------:R-:W-:Y:S02]  /*7ea0*/  HADD2.F32 R55, -RZ, R57.reuse.H0_H0 ;  /* 0x20000039ff377230 */ /* 0x100fe40000004100 */
[----:B------:R-:W-:Y:S01]  /*7eb0*/  FMUL R10, R47, R10 ;  /* 0x0000000a2f0a7220 */ /* 0x000fe20000400000 */
[C---:B------:R-:W-:Y:S01]  /*7ec0*/  FFMA R6, R49.reuse, R51, R6 ;  /* 0x0000003331067223 */ /* 0x040fe20000000006 */
[----:B------:R-:W-:Y:S02]  /*7ed0*/  HADD2.F32 R56, -RZ, R57.H1_H1 ;  /* 0x30000039ff387230 */ /* 0x000fe40000004100 */
[C---:B------:R-:W-:Y:S01]  /*7ee0*/  FFMA R7, R49.reuse, R52, R7 ;  /* 0x0000003431077223 */ /* 0x040fe20000000007 */
[C---:B------:R-:W-:Y:S01]  /*7ef0*/  FFMA R8, R49.reuse, R53, R8 ;  /* 0x0000003531087223 */ /* 0x040fe20000000008 */
[C---:B------:R-:W-:Y:S01]  /*7f00*/  FFMA R9, R49.reuse, R54, R9 ;  /* 0x0000003631097223 */ /* 0x040fe20000000009 */
[----:B------:R-:W-:Y:S02]  /*7f10*/  HADD2.F32 R57, -RZ, R61.H0_H0 ;  /* 0x2000003dff397230 */ /* 0x000fe40000004100 */
[----:B------:R-:W-:Y:S01]  /*7f20*/  FFMA R10, R49, R55, R10 ;  /* 0x00000037310a7223 */ /* 0x000fe2000000000a */
[----:B------:R-:W-:Y:S01]  /*7f30*/  F2FP.SATFINITE.E4M3.F32.PACK_AB_MERGE_C R88, R7, R6, RZ ;  /* 0x000000060758723e */ /* 0x000fe200048070ff */
[----:B------:R-:W-:Y:S02]  /*7f40*/  HADD2.F32 R61, -RZ, R62.H0_H0 ;  /* 0x2000003eff3d7230 */ /* 0x000fe40000004100 */
[----:B------:R-:W-:Y:S01]  /*7f50*/  FMUL R11, R47, R11 ;  /* 0x0000000b2f0b7220 */ /* 0x000fe20000400000 */
[----:B------:R-:W-:Y:S01]  /*7f60*/  F2FP.F16.E4M3.UNPACK_B R64, R59.H1 ;  /* 0x0000003bff40723e */ /* 0x000fe200030006ff */
[----:B------:R-:W-:Y:S01]  /*7f70*/  HADD2.F32 R59, -RZ, R60.H0_H0 ;  /* 0x2000003cff3b7230 */ /* 0x000fe20000004100 */
[----:B------:R-:W-:Y:S01]  /*7f80*/  F2FP.SATFINITE.E4M3.F32.PACK_AB_MERGE_C R88, R5, R4, R88 ;  /* 0x000000040558723e */ /* 0x000fe20004807058 */
[C---:B------:R-:W-:Y:S01]  /*7f90*/  FFMA R11, R49.reuse, R56, R11 ;  /* 0x00000038310b7223 */ /* 0x040fe2000000000b */
[C---:B------:R-:W-:Y:S01]  /*7fa0*/  FFMA R12, R49.reuse, R57, R12 ;  /* 0x00000039310c7223 */ /* 0x040fe2000000000c */
[----:B------:R-:W-:Y:S01]  /*7fb0*/  FFMA R13, R49, R58, R13 ;  /* 0x0000003a310d7223 */ /* 0x000fe2000000000d */
[----:B------:R-:W-:Y:S02]  /*7fc0*/  HADD2.F32 R62, -RZ, R62.H1_H1 ;  /* 0x3000003eff3e7230 */ /* 0x000fe40000004100 */
[----:B------:R-:W-:Y:S01]  /*7fd0*/  FMUL R14, R47, R14 ;  /* 0x0000000e2f0e7220 */ /* 0x000fe20000400000 */
[----:B------:R-:W-:Y:S01]  /*7fe0*/  HADD2.F32 R60, -RZ, R60.H1_H1 ;  /* 0x3000003cff3c7230 */ /* 0x000fe20000004100 */
[----:B------:R-:W-:Y:S01]  /*7ff0*/  F2FP.SATFINITE.E4M3.F32.PACK_AB_MERGE_C R89, R11, R10, RZ ;  /* 0x0000000a0b59723e */ /* 0x000fe200048070ff */
[----:B------:R-:W-:Y:S02]  /*8000*/  HADD2.F32 R51, -RZ, R77.H0_H0 ;  /* 0x2000004dff337230 */ /* 0x000fe40000004100 */
[----:B------:R-:W-:Y:S01]  /*8010*/  FFMA R14, R49, R59, R14 ;  /* 0x0000003b310e7223 */ /* 0x000fe2000000000e */
[----:B------:R-:W-:Y:S01]  /*8020*/  FMUL R15, R47, R15 ;  /* 0x0000000f2f0f7220 */ /* 0x000fe20000400000 */
[--C-:B------:R-:W-:Y:S01]  /*8030*/  HADD2.F32 R63, -RZ, R64.reuse.H0_H0 ;  /* 0x20000040ff3f7230 */ /* 0x100fe20000004100 */
[----:B------:R-:W-:Y:S01]  /*8040*/  F2FP.SATFINITE.E4M3.F32.PACK_AB_MERGE_C R89, R9, R8, R89 ;  /* 0x000000080959723e */ /* 0x000fe20004807059 */
[----:B------:R-:W-:Y:S02]  /*8050*/  HADD2.F32 R64, -RZ, R64.H1_H1 ;  /* 0x30000040ff407230 */ /* 0x000fe40000004100 */
[C---:B------:R-:W-:Y:S01]  /*8060*/  FFMA R15, R49.reuse, R60, R15 ;  /* 0x0000003c310f7223 */ /* 0x040fe2000000000f */
[C---:B------:R-:W-:Y:S01]  /*8070*/  FFMA R16, R49.reuse, R61, R16 ;  /* 0x0000003d31107223 */ /* 0x040fe20000000010 */
[----:B------:R-:W-:Y:S01]  /*8080*/  FFMA R17, R49, R62, R17 ;  /* 0x0000003e31117223 */ /* 0x000fe20000000011 */
[C---:B------:R-:W-:Y:S01]  /*8090*/  FMUL R18, R47.reuse, R18 ;  /* 0x000000122f127220 */ /* 0x040fe20000400000 */
[C---:B------:R-:W-:Y:S01]  /*80a0*/  FMUL R19, R47.reuse, R19 ;  /* 0x000000132f137220 */ /* 0x040fe20000400000 */
[--C-:B------:R-:W-:Y:S02]  /*80b0*/  HADD2.F32 R66, -RZ, R68.reuse.H0_H0 ;  /* 0x20000044ff427230 */ /* 0x100fe40000004100 */
[----:B------:R-:W-:Y:S01]  /*80c0*/  FMUL R3, R47, R22 ;  /* 0x000000162f037220 */ /* 0x000fe20000400000 */
[C---:B------:R-:W-:Y:S01]  /*80d0*/  FFMA R18, R49.reuse, R63, R18 ;  /* 0x0000003f31127223 */ /* 0x040fe20000000012 */
[----:B------:R-:W-:Y:S02]  /*80e0*/  HADD2.F32 R68, -RZ, R68.H1_H1 ;  /* 0x30000044ff447230 */ /* 0x000fe40000004100 */
[----:B------:R-:W-:Y:S01]  /*80f0*/  FFMA R19, R49, R64, R19 ;  /* 0x0000004031137223 */ /* 0x000fe20000000013 */
[----:B------:R-:W-:Y:S01]  /*8100*/  FMUL R23, R47, R23 ;  /* 0x000000172f177220 */ /* 0x000fe20000400000 */
[C---:B------:R-:W-:Y:S01]  /*8110*/  FFMA R0, R49.reuse, R65, R0 ;  /* 0x0000004131007223 */ /* 0x040fe20000000000 */
[C---:B------:R-:W-:Y:S01]  /*8120*/  FFMA R2, R49.reuse, R67, R2 ;  /* 0x0000004331027223 */ /* 0x040fe20000000002 */
[--C-:B------:R-:W-:Y:S02]  /*8130*/  HADD2.F32 R71, -RZ, R72.reuse.H0_H0 ;  /* 0x20000048ff477230 */ /* 0x100fe40000004100 */
[----:B------:R-:W-:Y:S01]  /*8140*/  FFMA R3, R49, R66, R3 ;  /* 0x0000004231037223 */ /* 0x000fe20000000003 */
[----:B------:R-:W-:Y:S02]  /*8150*/  HADD2.F32 R72, -RZ, R72.H1_H1 ;  /* 0x30000048ff487230 */ /* 0x000fe40000004100 */
[----:B------:R-:W-:Y:S01]  /*8160*/  FMUL R22, R47, R26 ;  /* 0x0000001a2f167220 */ /* 0x000fe20000400000 */
        /* <DEDUP_REMOVED lines=18> */
[----:B------:R-:W-:Y:S01]  /*8290*/  F2FP.SATFINITE.E4M3.F32.PACK_AB_MERGE_C R90, R15, R14, RZ ;  /* 0x0000000e0f5a723e */ /* 0x000fe200048070ff */
[----:B------:R-:W-:Y:S01]  /*82a0*/  FFMA R28, R49, R51, R28 ;  /* 0x00000033311c7223 */ /* 0x000fe2000000001c */
[----:B------:R-:W-:Y:S01]  /*82b0*/  F2FP.SATFINITE.E4M3.F32.PACK_AB_MERGE_C R91, R19, R18, RZ ;  /* 0x00000012135b723e */ /* 0x000fe200048070ff */
[C---:B------:R-:W-:Y:S01]  /*82c0*/  FFMA R29, R49.reuse, R48, R29 ;  /* 0x00000030311d7223 */ /* 0x040fe2000000001d */
[C---:B------:R-:W-:Y:S01]  /*82d0*/  FFMA R30, R49.reuse, R77, R30 ;  /* 0x0000004d311e7223 */ /* 0x040fe2000000001e */
[----:B------:R-:W-:Y:S01]  /*82e0*/  FFMA R35, R49, R50, R35 ;  /* 0x0000003231237223 */ /* 0x000fe20000000023 */
[----:B------:R-:W-:Y:S02]  /*82f0*/  F2FP.SATFINITE.E4M3.F32.PACK_AB_MERGE_C R90, R13, R12, R90 ;  /* 0x0000000c0d5a723e */ /* 0x000fe4000480705a */
[----:B------:R-:W-:Y:S02]  /*8300*/  F2FP.SATFINITE.E4M3.F32.PACK_AB_MERGE_C R91, R17, R16, R91 ;  /* 0x00000010115b723e */ /* 0x000fe4000480705b */
[----:B------:R-:W-:Y:S02]  /*8310*/  F2FP.SATFINITE.E4M3.F32.PACK_AB_MERGE_C R111, R23, R3, RZ ;  /* 0x00000003176f723e */ /* 0x000fe400048070ff */
[----:B------:R-:W-:Y:S01]  /*8320*/  F2FP.SATFINITE.E4M3.F32.PACK_AB_MERGE_C R113, R27, R22, RZ ;  /* 0x000000161b71723e */ /* 0x000fe200048070ff */
[----:B------:R1:W-:Y:S01]  /*8330*/  STS.128 [R104+UR47+0x1400], R88 ;  /* 0x0014005868007988 */ /* 0x0003e20008000c2f */
[----:B------:R-:W-:Y:S02]  /*8340*/  F2FP.SATFINITE.E4M3.F32.PACK_AB_MERGE_C R110, R31, R26, RZ ;  /* 0x0000001a1f6e723e */ /* 0x000fe400048070ff */
[----:B------:R-:W-:Y:S02]  /*8350*/  F2FP.SATFINITE.E4M3.F32.PACK_AB_MERGE_C R116, R35, R30, RZ ;  /* 0x0000001e2374723e */ /* 0x000fe400048070ff */
[----:B------:R-:W-:Y:S02]  /*8360*/  F2FP.SATFINITE.E4M3.F32.PACK_AB_MERGE_C R112, R2, R0, R111 ;  /* 0x000000000270723e */ /* 0x000fe4000480706f */
[----:B------:R-:W-:Y:S02]  /*8370*/  F2FP.SATFINITE.E4M3.F32.PACK_AB_MERGE_C R113, R21, R20, R113 ;  /* 0x000000141571723e */ /* 0x000fe40004807071 */
[----:B------:R-:W-:Y:S02]  /*8380*/  F2FP.SATFINITE.E4M3.F32.PACK_AB_MERGE_C R114, R25, R24, R110 ;  /* 0x000000181972723e */ /* 0x000fe4000480706e */
[----:B------:R-:W-:Y:S02]  /*8390*/  F2FP.SATFINITE.E4M3.F32.PACK_AB_MERGE_C R115, R29, R28, R116 ;  /* 0x0000001c1d73723e */ /* 0x000fe40004807074 */
[----:B------:R-:W-:Y:S03]  /*83a0*/  IADD3 R110, PT, PT, R44, 0x1, RZ ;  /* 0x000000012c6e7810 */ /* 0x000fe60007ffe0ff */
[----:B------:R1:W-:Y:S01]  /*83b0*/  STS.128 [R103+0x1010], R112 ;  /* 0x0010107067007388 */ /* 0x0003e20000000c00 */
[----:B------:R-:W-:Y:S01]  /*83c0*/  @!PT LDS RZ, [RZ] ;  /* 0x00000000fffff984 */ /* 0x000fe20000000800 */
[----:B------:R-:W-:Y:S01]  /*83d0*/  @!PT LDS RZ, [RZ] ;  /* 0x00000000fffff984 */ /* 0x000fe20000000800 */
[----:B------:R-:W-:Y:S01]  /*83e0*/  @!PT LDS RZ, [RZ] ;  /* 0x00000000fffff984 */ /* 0x000fe20000000800 */
[----:B------:R-:W-:Y:S01]  /*83f0*/  @!PT LDS RZ, [RZ] ;  /* 0x00000000fffff984 */ /* 0x000fe20000000800 */
[----:B------:R3:W-:Y:S07]  /*8400*/  MEMBAR.ALL.CTA ;  /* 0x0000000000007992 */ /* 0x0007ee0000008000 */
[----:B---3--:R-:W3:Y:S02]  /*8410*/  FENCE.VIEW.ASYNC.S ;  /* 0x00000000000073c6 */ /* 0x008ee40000000000 */
[----:B---3--:R-:W-:Y:S06]  /*8420*/  BAR.SYNC.DEFER_BLOCKING 0x1, 0x80 ;  /* 0x0042000000007b1d */ /* 0x008fec0000010000 */
[----:B------:R-:W-:Y:S05]  /*8430*/  @P0 BRA `(.L_x_136) ;  /* 0x0000000000840947 */ /* 0x000fea0003800000 */
[C---:B------:R-:W-:Y:S01]  /*8440*/  ISETP.NE.AND P0, PT, R86.reuse, 0x1, PT ;  /* 0x000000015600780c */ /* 0x040fe20003f05270 */
[----:B------:R-:W-:Y:S01]  /*8450*/  IMAD.SHL.U32 R0, R95, 0x40, RZ ;  /* 0x000000405f007824 */ /* 0x000fe200078e00ff */
[----:B------:R-:W-:Y:S01]  /*8460*/  R2UR UR9, R93 ;  /* 0x000000005d0972ca */ /* 0x000fe200000e0000 */
[----:B------:R-:W-:Y:S01]  /*8470*/  UIADD3 UR13, UPT, UPT, UR47, 0x1400, URZ ;  /* 0x000014002f0d7890 */ /* 0x000fe2000fffe0ff */
[----:B------:R-:W-:Y:S01]  /*8480*/  R2UR UR7, R86 ;  /* 0x00000000560772ca */ /* 0x000fe200000e0000 */
[C---:B------:R-:W-:Y:S01]  /*8490*/  IMAD.HI.U32 R3, R0.reuse, R87, RZ ;  /* 0x0000005700037227 */ /* 0x040fe200078e00ff */
[C---:B------:R-:W-:Y:S02]  /*84a0*/  R2UR UR10, R0.reuse ;  /* 0x00000000000a72ca */ /* 0x040fe400000e0000 */
[C---:B------:R-:W-:Y:S01]  /*84b0*/  R2UR UR5, R85.reuse ;  /* 0x00000000550572ca */ /* 0x040fe200000e0000 */
[----:B------:R-:W-:Y:S01]  /*84c0*/  IMAD.U32 R108, RZ, RZ, UR13 ;  /* 0x0000000dff6c7e24 */ /* 0x000fe2000f8e00ff */
[----:B------:R-:W-:Y:S04]  /*84d0*/  SHF.R.U32.HI R3, RZ, R84, R3 ;  /* 0x00000054ff037219 */ /* 0x000fe80000011603 */
[----:B------:R-:W-:Y:S01]  /*84e0*/  SEL R3, R0, R3, !P0 ;  /* 0x0000000300037207 */ /* 0x000fe20004000000 */
[----:B------:R-:W-:Y:S01]  /*84f0*/  USHF.L.U32 UR9, UR9, 0x6, URZ ;  /* 0x0000000609097899 */ /* 0x000fe200080006ff */
[----:B------:R-:W-:Y:S02]  /*8500*/  ISETP.NE.AND P0, PT, R85, 0x1, PT ;  /* 0x000000015500780c */ /* 0x000fe40003f05270 */
[C---:B------:R-:W-:Y:S01]  /*8510*/  R2UR UR4, R3.reuse ;  /* 0x00000000030472ca */ /* 0x040fe200000e0000 */
[C---:B------:R-:W-:Y:S01]  /*8520*/  IMAD.HI.U32 R2, R3.reuse, R82, RZ ;  /* 0x0000005203027227 */ /* 0x040fe200078e00ff */
[----:B------:R-:W-:Y:S02]  /*8530*/  R2UR UR11, R3 ;  /* 0x00000000030b72ca */ /* 0x000fe400000e0000 */
[----:B------:R-:W-:Y:S01]  /*8540*/  R2UR UR8, R108 ;  /* 0x000000006c0872ca */ /* 0x000fe200000e0000 */
[----:B------:R-:W-:Y:S01]  /*8550*/  IMAD.MOV R4, RZ, RZ, -R3 ;  /* 0x000000ffff047224 */ /* 0x000fe200078e0a03 */
[----:B------:R-:W-:Y:S04]  /*8560*/  SHF.R.U32.HI R2, RZ, R83, R2 ;  /* 0x00000053ff027219 */ /* 0x000fe80000011602 */
[----:B------:R-:W-:Y:S01]  /*8570*/  R2UR UR12, R2 ;  /* 0x00000000020c72ca */ /* 0x000fe200000e0000 */
[----:B------:R-:W-:Y:S01]  /*8580*/  VOTEU.ANY UP0, P0 ;  /* 0x0000000000ff7886 */ /* 0x000fe20000000100 */
[----:B------:R-:W-:Y:S11]  /*8590*/  R2UR UR6, R4 ;  /* 0x00000000040672ca */ /* 0x000ff600000e0000 */
[----:B------:R-:W-:Y:S02]  /*85a0*/  USEL UR12, UR4, UR12, !UP0 ;  /* 0x0000000c040c7287 */ /* 0x000fe4000c000000 */
[----:B------:R-:W-:Y:S02]  /*85b0*/  UIADD3 UR14, UP0, UPT, UR50, 0x680, URZ ;  /* 0x00000680320e7890 */ /* 0x000fe4000ff1e0ff */
[----:B------:R-:W-:Y:S02]  /*85c0*/  UIMAD UR10, UR7, UR6, UR10 ;  /* 0x00000006070a72a4 */ /* 0x000fe4000f8e020a */
[----:B------:R-:W-:Y:S01]  /*85d0*/  IMAD R2, RZ, RZ, -UR12 ;  /* 0x8000000cff027e24 */ /* 0x000fe2000f8e02ff */
[----:B------:R-:W-:Y:S04]  /*85e0*/  UIADD3.X UR15, UPT, UPT, URZ, UR51, URZ, UP0, !UPT ;  /* 0x00000033ff0f7290 */ /* 0x000fe800087fe4ff */
[----:B------:R-:W-:Y:S11]  /*85f0*/  R2UR UR4, R2 ;  /* 0x00000000020472ca */ /* 0x000ff600000e0000 */
[----:B------:R-:W-:Y:S02]  /*8600*/  @!UPT UIADD3 URZ, UPT, UPT, URZ, URZ, URZ ;  /* 0x000000fffffff290 */ /* 0x000fe4000fffe0ff */
[----:B------:R-:W-:Y:S09]  /*8610*/  UIMAD UR11, UR5, UR4, UR11 ;  /* 0x00000004050b72a4 */ /* 0x000ff2000f8e020b */
[----:B------:R3:W-:Y:S01]  /*8620*/  UTMASTG.4D.IM2COL [UR8], [UR14] ;  /* 0x000000080e0073b5 */ /* 0x0007e20008058000 */
[----:B------:R0:W-:Y:S01]  /*8630*/  UTMACMDFLUSH ;  /* 0x00000000000079b7 */ /* 0x0001e20000000000 */
[----:B---3--:R-:W-:Y:S04]  /*8640*/  DEPBAR.LE SB0, 0x0 ;  /* 0x000080000000791a */ /* 0x008fe80000000000 */
.L_x_136:
[----:B------:R-:W-:Y:S05]  /*8650*/  BSYNC.RECONVERGENT B0 ;  /* 0x0000000000007941 */ /* 0x000fea0003800200 */
.L_x_135:
[----:B------:R-:W-:Y:S01]  /*8660*/  BAR.SYNC.DEFER_BLOCKING 0x1, 0x80 ;  /* 0x0042000000007b1d */ /* 0x000fe20000010000 */
[----:B------:R-:W-:Y:S01]  /*8670*/  ISETP.NE.AND P1, PT, R109, RZ, PT ;  /* 0x000000ff6d00720c */ /* 0x000fe20003f25270 */
[----:B------:R-:W-:Y:S01]  /*8680*/  IMAD.IADD R93, R43, 0x1, R79 ;  /* 0x000000012b5d7824 */ /* 0x000fe200078e024f */
[C---:B------:R-:W-:Y:S01]  /*8690*/  ISETP.NE.AND P0, PT, R110.reuse, 0x2, PT ;  /* 0x000000026e00780c */ /* 0x040fe20003f05270 */
[----:B------:R-:W-:Y:S01]  /*86a0*/  IMAD.IADD R95, R45, 0x1, R92 ;  /* 0x000000012d5f7824 */ /* 0x000fe200078e025c */
[----:B------:R-:W-:Y:S01]  /*86b0*/  LOP3.LUT R101, R101, 0x1, RZ, 0x3c, !PT ;  /* 0x0000000165657812 */ /* 0x000fe200078e3cff */
[----:B------:R-:W-:Y:S01]  /*86c0*/  IMAD.MOV.U32 R19, RZ, RZ, R107 ;  /* 0x000000ffff137224 */ /* 0x000fe200078e006b */
[----:B------:R-:W-:Y:S02]  /*86d0*/  SEL R3, RZ, 0x1, P0 ;  /* 0x00000001ff037807 */ /* 0x000fe40000000000 */
[----:B------:R-:W-:Y:S02]  /*86e0*/  SEL R44, R110, RZ, P0 ;  /* 0x000000ff6e2c7207 */ /* 0x000fe40000000000 */
[----:B------:R-:W-:Y:S03]  /*86f0*/  LOP3.LUT R102, R102, R3, RZ, 0x3c, !PT ;  /* 0x0000000366667212 */ /* 0x000fe600078e3cff */
[----:B------:R-:W-:Y:S05]  /*8700*/  @P1 BRA `(.L_x_137) ;  /* 0xffffffe4005c1947 */ /* 0x000fea000383ffff */
[----:B------:R-:W-:Y:S05]  /*8710*/  EXIT ;  /* 0x000000000000794d */ /* 0x000fea0003800000 */
.L_x_20:
[----:B------:R-:W-:Y:S07]  /*8720*/  MOV R2, UR9 ;  /* 0x0000000900027c02 */ /* 0x000fee0008000f00 */
.L_x_138:
[----:B-1----:R1:W2:Y:S02]  /*8730*/  SYNCS.PHASECHK.TRANS64.TRYWAIT P2, [R2+URZ+0x1b0], R5 ;  /* 0x0001b005020075a7 */ /* 0x0022a400080411ff */
[----:B--2---:R-:W-:Y:S05]  /*8740*/  @!P2 NANOSLEEP.SYNCS 0x989680 ;  /* 0x009896800000a95d */ /* 0x004fea0003900000 */
[----:B------:R-:W2:Y:S02]  /*8750*/  @!P2 SYNCS.PHASECHK.TRANS64 P2, [R2+URZ+0x1b0], R5 ;  /* 0x0001b0050200a5a7 */ /* 0x000ea400080410ff */
[----:B--2---:R-:W-:Y:S05]  /*8760*/  @!P2 BRA `(.L_x_138) ;  /* 0xfffffffc00f0a947 */ /* 0x004fea000383ffff */
[----:B------:R-:W-:Y:S05]  /*8770*/  BRA `(.L_x_19) ;  /* 0xffffff9400987947 */ /* 0x000fea000383ffff */
.L_x_26:
[----:B------:R-:W-:Y:S07]  /*8780*/  MOV R2, UR9 ;  /* 0x0000000900027c02 */ /* 0x000fee0008000f00 */
.L_x_139:
[----:B-1----:R1:W2:Y:S02]  /*8790*/  SYNCS.PHASECHK.TRANS64.TRYWAIT P1, [R2+URZ+0x1b0], R5 ;  /* 0x0001b005020075a7 */ /* 0x0022a400080211ff */
[----:B--2---:R-:W-:Y:S05]  /*87a0*/  @!P1 NANOSLEEP.SYNCS 0x989680 ;  /* 0x009896800000995d */ /* 0x004fea0003900000 */
[----:B------:R-:W2:Y:S02]  /*87b0*/  @!P1 SYNCS.PHASECHK.TRANS64 P1, [R2+URZ+0x1b0], R5 ;  /* 0x0001b005020095a7 */ /* 0x000ea400080210ff */
[----:B--2---:R-:W-:Y:S05]  /*87c0*/  @!P1 BRA `(.L_x_139) ;  /* 0xfffffffc00f09947 */ /* 0x004fea000383ffff */
[----:B------:R-:W-:Y:S05]  /*87d0*/  BRA `(.L_x_25) ;  /* 0xffffff9800fc7947 */ /* 0x000fea000383ffff */
.L_x_30:
[----:B-1----:R-:W-:-:S07]  /*87e0*/  MOV R2, UR22 ;  /* 0x0000001600027c02 */ /* 0x002fce0008000f00 */
.L_x_140:
[----:B-1----:R1:W4:Y:S02]  /*87f0*/  SYNCS.PHASECHK.TRANS64.TRYWAIT P1, [R2+URZ+0x380], R3 ;  /* 0x00038003020075a7 */ /* 0x00232400080211ff */
[----:B----4-:R-:W-:Y:S05]  /*8800*/  @!P1 NANOSLEEP.SYNCS 0x989680 ;  /* 0x009896800000995d */ /* 0x010fea0003900000 */
[----:B------:R-:W4:Y:S02]  /*8810*/  @!P1 SYNCS.PHASECHK.TRANS64 P1, [R2+URZ+0x380], R3 ;  /* 0x00038003020095a7 */ /* 0x000f2400080210ff */
[----:B----4-:R-:W-:Y:S05]  /*8820*/  @!P1 BRA `(.L_x_140) ;  /* 0xfffffffc00f09947 */ /* 0x010fea000383ffff */
[----:B------:R-:W-:Y:S05]  /*8830*/  BRA `(.L_x_141) ;  /* 0xffffff9c00bc7947 */ /* 0x000fea000383ffff */
.L_x_34:
[----:B------:R-:W-:-:S07]  /*8840*/  MOV R0, UR4 ;  /* 0x0000000400007c02 */ /* 0x000fce0008000f00 */
.L_x_142:
[----:B-1----:R1:W4:Y:S02]  /*8850*/  SYNCS.PHASECHK.TRANS64.TRYWAIT P0, [R0+URZ], R3 ;  /* 0x00000003000075a7 */ /* 0x00232400080011ff */
[----:B----4-:R-:W-:Y:S05]  /*8860*/  @!P0 NANOSLEEP.SYNCS 0x989680 ;  /* 0x009896800000895d */ /* 0x010fea0003900000 */
[----:B------:R-:W4:Y:S02]  /*8870*/  @!P0 SYNCS.PHASECHK.TRANS64 P0, [R0+URZ], R3 ;  /* 0x00000003000085a7 */ /* 0x000f2400080010ff */
[----:B----4-:R-:W-:Y:S05]  /*8880*/  @!P0 BRA `(.L_x_142) ;  /* 0xfffffffc00f08947 */ /* 0x010fea000383ffff */
[----:B------:R-:W-:Y:S05]  /*8890*/  BRA `(.L_x_143) ;  /* 0xffffffa400147947 */ /* 0x000fea000383ffff */
.L_x_35:
[----:B------:R-:W-:-:S07]  /*88a0*/  MOV R0, UR4 ;  /* 0x0000000400007c02 */ /* 0x000fce0008000f00 */
.L_x_144:
[----:B-1----:R1:W4:Y:S02]  /*88b0*/  SYNCS.PHASECHK.TRANS64.TRYWAIT P0, [R0+URZ], R3 ;  /* 0x00000003000075a7 */ /* 0x00232400080011ff */
[----:B----4-:R-:W-:Y:S05]  /*88c0*/  @!P0 NANOSLEEP.SYNCS 0x989680 ;  /* 0x009896800000895d */ /* 0x010fea0003900000 */
[----:B------:R-:W4:Y:S02]  /*88d0*/  @!P0 SYNCS.PHASECHK.TRANS64 P0, [R0+URZ], R3 ;  /* 0x00000003000085a7 */ /* 0x000f2400080010ff */
[----:B----4-:R-:W-:Y:S05]  /*88e0*/  @!P0 BRA `(.L_x_144) ;  /* 0xfffffffc00f08947 */ /* 0x010fea000383ffff */
[----:B------:R-:W-:Y:S05]  /*88f0*/  BRA `(.L_x_145) ;  /* 0xffffffa400247947 */ /* 0x000fea000383ffff */
.L_x_36:
[----:B------:R-:W-:-:S07]  /*8900*/  MOV R0, UR4 ;  /* 0x0000000400007c02 */ /* 0x000fce0008000f00 */
.L_x_146:
[----:B-1----:R1:W4:Y:S02]  /*8910*/  SYNCS.PHASECHK.TRANS64.TRYWAIT P0, [R0+URZ], R3 ;  /* 0x00000003000075a7 */ /* 0x00232400080011ff */
[----:B----4-:R-:W-:Y:S05]  /*8920*/  @!P0 NANOSLEEP.SYNCS 0x989680 ;  /* 0x009896800000895d */ /* 0x010fea0003900000 */
[----:B------:R-:W4:Y:S02]  /*8930*/  @!P0 SYNCS.PHASECHK.TRANS64 P0, [R0+URZ], R3 ;  /* 0x00000003000085a7 */ /* 0x000f2400080010ff */
[----:B----4-:R-:W-:Y:S05]  /*8940*/  @!P0 BRA `(.L_x_146) ;  /* 0xfffffffc00f08947 */ /* 0x010fea000383ffff */
[----:B------:R-:W-:Y:S05]  /*8950*/  BRA `(.L_x_147) ;  /* 0xffffffa400347947 */ /* 0x000fea000383ffff */
.L_x_37:
[----:B------:R-:W-:-:S07]  /*8960*/  MOV R0, UR4 ;  /* 0x0000000400007c02 */ /* 0x000fce0008000f00 */
.L_x_148:
[----:B-1----:R1:W4:Y:S02]  /*8970*/  SYNCS.PHASECHK.TRANS64.TRYWAIT P0, [R0+URZ], R3 ;  /* 0x00000003000075a7 */ /* 0x00232400080011ff */
[----:B----4-:R-:W-:Y:S05]  /*8980*/  @!P0 NANOSLEEP.SYNCS 0x989680 ;  /* 0x009896800000895d */ /* 0x010fea0003900000 */
[----:B------:R-:W4:Y:S02]  /*8990*/  @!P0 SYNCS.PHASECHK.TRANS64 P0, [R0+URZ], R3 ;  /* 0x00000003000085a7 */ /* 0x000f2400080010ff */
[----:B----4-:R-:W-:Y:S05]  /*89a0*/  @!P0 BRA `(.L_x_148) ;  /* 0xfffffffc00f08947 */ /* 0x010fea000383ffff */
[----:B------:R-:W-:Y:S05]  /*89b0*/  BRA `(.L_x_149) ;  /* 0xffffffa400447947 */ /* 0x000fea000383ffff */
.L_x_38:
[----:B------:R-:W-:-:S07]  /*89c0*/  MOV R0, UR4 ;  /* 0x0000000400007c02 */ /* 0x000fce0008000f00 */
.L_x_150:
[----:B-1----:R1:W4:Y:S02]  /*89d0*/  SYNCS.PHASECHK.TRANS64.TRYWAIT P0, [R0+URZ], R3 ;  /* 0x00000003000075a7 */ /* 0x00232400080011ff */
[----:B----4-:R-:W-:Y:S05]  /*89e0*/  @!P0 NANOSLEEP.SYNCS 0x989680 ;  /* 0x009896800000895d */ /* 0x010fea0003900000 */
[----:B------:R-:W4:Y:S02]  /*89f0*/  @!P0 SYNCS.PHASECHK.TRANS64 P0, [R0+URZ], R3 ;  /* 0x00000003000085a7 */ /* 0x000f2400080010ff */
[----:B----4-:R-:W-:Y:S05]  /*8a00*/  @!P0 BRA `(.L_x_150) ;  /* 0xfffffffc00f08947 */ /* 0x010fea000383ffff */
[----:B------:R-:W-:Y:S05]  /*8a10*/  BRA `(.L_x_151) ;  /* 0xffffffa400547947 */ /* 0x000fea000383ffff */
.L_x_39:
[----:B------:R-:W-:-:S07]  /*8a20*/  MOV R0, UR4 ;  /* 0x0000000400007c02 */ /* 0x000fce0008000f00 */
.L_x_152:
[----:B-1----:R1:W4:Y:S02]  /*8a30*/  SYNCS.PHASECHK.TRANS64.TRYWAIT P0, [R0+URZ], R3 ;  /* 0x00000003000075a7 */ /* 0x00232400080011ff */
[----:B----4-:R-:W-:Y:S05]  /*8a40*/  @!P0 NANOSLEEP.SYNCS 0x989680 ;  /* 0x009896800000895d */ /* 0x010fea0003900000 */
[----:B------:R-:W4:Y:S02]  /*8a50*/  @!P0 SYNCS.PHASECHK.TRANS64 P0, [R0+URZ], R3 ;  /* 0x00000003000085a7 */ /* 0x000f2400080010ff */
[----:B----4-:R-:W-:Y:S05]  /*8a60*/  @!P0 BRA `(.L_x_152) ;  /* 0xfffffffc00f08947 */ /* 0x010fea000383ffff */
[----:B------:R-:W-:Y:S05]  /*8a70*/  BRA `(.L_x_153) ;  /* 0xffffffa400647947 */ /* 0x000fea000383ffff */
.L_x_40:
[----:B------:R-:W-:-:S07]  /*8a80*/  MOV R0, UR4 ;  /* 0x0000000400007c02 */ /* 0x000fce0008000f00 */
.L_x_154:
[----:B-1----:R1:W4:Y:S02]  /*8a90*/  SYNCS.PHASECHK.TRANS64.TRYWAIT P0, [R0+URZ], R3 ;  /* 0x00000003000075a7 */ /* 0x00232400080011ff */
[----:B----4-:R-:W-:Y:S05]  /*8aa0*/  @!P0 NANOSLEEP.SYNCS 0x989680 ;  /* 0x009896800000895d */ /* 0x010fea0003900000 */
[----:B------:R-:W4:Y:S02]  /*8ab0*/  @!P0 SYNCS.PHASECHK.TRANS64 P0, [R0+URZ], R3 ;  /* 0x00000003000085a7 */ /* 0x000f2400080010ff */
[----:B----4-:R-:W-:Y:S05]  /*8ac0*/  @!P0 BRA `(.L_x_154) ;  /* 0xfffffffc00f08947 */ /* 0x010fea000383ffff */
[----:B------:R-:W-:Y:S05]  /*8ad0*/  BRA `(.L_x_155) ;  /* 0xffffffa400747947 */ /* 0x000fea000383ffff */
.L_x_41:
[----:B------:R-:W-:-:S07]  /*8ae0*/  MOV R0, UR4 ;  /* 0x0000000400007c02 */ /* 0x000fce0008000f00 */
.L_x_156:
[----:B-1----:R1:W4:Y:S02]  /*8af0*/  SYNCS.PHASECHK.TRANS64.TRYWAIT P0, [R0+URZ], R3 ;  /* 0x00000003000075a7 */ /* 0x00232400080011ff */
[----:B----4-:R-:W-:Y:S05]  /*8b00*/  @!P0 NANOSLEEP.SYNCS 0x989680 ;  /* 0x009896800000895d */ /* 0x010fea0003900000 */
[----:B------:R-:W4:Y:S02]  /*8b10*/  @!P0 SYNCS.PHASECHK.TRANS64 P0, [R0+URZ], R3 ;  /* 0x00000003000085a7 */ /* 0x000f2400080010ff */
[----:B----4-:R-:W-:Y:S05]  /*8b20*/  @!P0 BRA `(.L_x_156) ;  /* 0xfffffffc00f08947 */ /* 0x010fea000383ffff */
[----:B------:R-:W-:Y:S05]  /*8b30*/  BRA `(.L_x_157) ;  /* 0xffffffa400847947 */ /* 0x000fea000383ffff */
.L_x_42:
[----:B------:R-:W-:-:S07]  /*8b40*/  MOV R0, UR4 ;  /* 0x0000000400007c02 */ /* 0x000fce0008000f00 */
.L_x_158:
[----:B-1----:R1:W4:Y:S02]  /*8b50*/  SYNCS.PHASECHK.TRANS64.TRYWAIT P0, [R0+URZ], R3 ;  /* 0x00000003000075a7 */ /* 0x00232400080011ff */
[----:B----4-:R-:W-:Y:S05]  /*8b60*/  @!P0 NANOSLEEP.SYNCS 0x989680 ;  /* 0x009896800000895d */ /* 0x010fea0003900000 */
[----:B------:R-:W4:Y:S02]  /*8b70*/  @!P0 SYNCS.PHASECHK.TRANS64 P0, [R0+URZ], R3 ;  /* 0x00000003000085a7 */ /* 0x000f2400080010ff */
[----:B----4-:R-:W-:Y:S05]  /*8b80*/  @!P0 BRA `(.L_x_158) ;  /* 0xfffffffc00f08947 */ /* 0x010fea000383ffff */
[----:B------:R-:W-:Y:S05]  /*8b90*/  BRA `(.L_x_159) ;  /* 0xffffffa400947947 */ /* 0x000fea000383ffff */
.L_x_43:
[----:B------:R-:W-:-:S07]  /*8ba0*/  MOV R0, UR4 ;  /* 0x0000000400007c02 */ /* 0x000fce0008000f00 */
.L_x_160:
[----:B-1----:R1:W4:Y:S02]  /*8bb0*/  SYNCS.PHASECHK.TRANS64.TRYWAIT P0, [R0+URZ], R3 ;  /* 0x00000003000075a7 */ /* 0x00232400080011ff */
[----:B----4-:R-:W-:Y:S05]  /*8bc0*/  @!P0 NANOSLEEP.SYNCS 0x989680 ;  /* 0x009896800000895d */ /* 0x010fea0003900000 */
[----:B------:R-:W4:Y:S02]  /*8bd0*/  @!P0 SYNCS.PHASECHK.TRANS64 P0, [R0+URZ], R3 ;  /* 0x00000003000085a7 */ /* 0x000f2400080010ff */
[----:B----4-:R-:W-:Y:S05]  /*8be0*/  @!P0 BRA `(.L_x_160) ;  /* 0xfffffffc00f08947 */ /* 0x010fea000383ffff */
[----:B------:R-:W-:Y:S05]  /*8bf0*/  BRA `(.L_x_161) ;  /* 0xffffffa400a47947 */ /* 0x000fea000383ffff */
.L_x_44:
[----:B------:R-:W-:-:S07]  /*8c00*/  MOV R0, UR4 ;  /* 0x0000000400007c02 */ /* 0x000fce0008000f00 */
.L_x_162:
[----:B-1----:R1:W4:Y:S02]  /*8c10*/  SYNCS.PHASECHK.TRANS64.TRYWAIT P0, [R0+URZ], R3 ;  /* 0x00000003000075a7 */ /* 0x00232400080011ff */
[----:B----4-:R-:W-:Y:S05]  /*8c20*/  @!P0 NANOSLEEP.SYNCS 0x989680 ;  /* 0x009896800000895d */ /* 0x010fea0003900000 */
[----:B------:R-:W4:Y:S02]  /*8c30*/  @!P0 SYNCS.PHASECHK.TRANS64 P0, [R0+URZ], R3 ;  /* 0x00000003000085a7 */ /* 0x000f2400080010ff */
[----:B----4-:R-:W-:Y:S05]  /*8c40*/  @!P0 BRA `(.L_x_162) ;  /* 0xfffffffc00f08947 */ /* 0x010fea000383ffff */
[----:B------:R-:W-:Y:S05]  /*8c50*/  BRA `(.L_x_163) ;  /* 0xffffffa400b47947 */ /* 0x000fea000383ffff */
.L_x_45:
[----:B------:R-:W-:-:S07]  /*8c60*/  MOV R0, UR4 ;  /* 0x0000000400007c02 */ /* 0x000fce0008000f00 */
.L_x_164:
[----:B-1----:R1:W4:Y:S02]  /*8c70*/  SYNCS.PHASECHK.TRANS64.TRYWAIT P0, [R0+URZ], R3 ;  /* 0x00000003000075a7 */ /* 0x00232400080011ff */
[----:B----4-:R-:W-:Y:S05]  /*8c80*/  @!P0 NANOSLEEP.SYNCS 0x989680 ;  /* 0x009896800000895d */ /* 0x010fea0003900000 */
[----:B------:R-:W4:Y:S02]  /*8c90*/  @!P0 SYNCS.PHASECHK.TRANS64 P0, [R0+URZ], R3 ;  /* 0x00000003000085a7 */ /* 0x000f2400080010ff */
[----:B----4-:R-:W-:Y:S05]  /*8ca0*/  @!P0 BRA `(.L_x_164) ;  /* 0xfffffffc00f08947 */ /* 0x010fea000383ffff */
[----:B------:R-:W-:Y:S05]  /*8cb0*/  BRA `(.L_x_165) ;  /* 0xffffffa400c47947 */ /* 0x000fea000383ffff */
.L_x_46:
[----:B------:R-:W-:-:S07]  /*8cc0*/  MOV R0, UR4 ;  /* 0x0000000400007c02 */ /* 0x000fce0008000f00 */
.L_x_166:
[----:B-1----:R1:W4:Y:S02]  /*8cd0*/  SYNCS.PHASECHK.TRANS64.TRYWAIT P0, [R0+URZ], R3 ;  /* 0x00000003000075a7 */ /* 0x00232400080011ff */
[----:B----4-:R-:W-:Y:S05]  /*8ce0*/  @!P0 NANOSLEEP.SYNCS 0x989680 ;  /* 0x009896800000895d */ /* 0x010fea0003900000 */
[----:B------:R-:W4:Y:S02]  /*8cf0*/  @!P0 SYNCS.PHASECHK.TRANS64 P0, [R0+URZ], R3 ;  /* 0x00000003000085a7 */ /* 0x000f2400080010ff */
[----:B----4-:R-:W-:Y:S05]  /*8d00*/  @!P0 BRA `(.L_x_166) ;  /* 0xfffffffc00f08947 */ /* 0x010fea000383ffff */
[----:B------:R-:W-:Y:S05]  /*8d10*/  BRA `(.L_x_167) ;  /* 0xffffffa400d47947 */ /* 0x000fea000383ffff */
.L_x_47:
[----:B------:R-:W-:-:S07]  /*8d20*/  MOV R0, UR4 ;  /* 0x0000000400007c02 */ /* 0x000fce0008000f00 */
.L_x_168:
[----:B-1----:R1:W4:Y:S02]  /*8d30*/  SYNCS.PHASECHK.TRANS64.TRYWAIT P0, [R0+URZ], R3 ;  /* 0x00000003000075a7 */ /* 0x00232400080011ff */
[----:B----4-:R-:W-:Y:S05]  /*8d40*/  @!P0 NANOSLEEP.SYNCS 0x989680 ;  /* 0x009896800000895d */ /* 0x010fea0003900000 */
[----:B------:R-:W4:Y:S02]  /*8d50*/  @!P0 SYNCS.PHASECHK.TRANS64 P0, [R0+URZ], R3 ;  /* 0x00000003000085a7 */ /* 0x000f2400080010ff */
[----:B----4-:R-:W-:Y:S05]  /*8d60*/  @!P0 BRA `(.L_x_168) ;  /* 0xfffffffc00f08947 */ /* 0x010fea000383ffff */
[----:B------:R-:W-:Y:S05]  /*8d70*/  BRA `(.L_x_169) ;  /* 0xffffffa400e47947 */ /* 0x000fea000383ffff */
.L_x_48:
[----:B------:R-:W-:-:S07]  /*8d80*/  MOV R0, UR4 ;  /* 0x0000000400007c02 */ /* 0x000fce0008000f00 */
.L_x_170:
[----:B-1----:R1:W4:Y:S02]  /*8d90*/  SYNCS.PHASECHK.TRANS64.TRYWAIT P0, [R0+URZ], R3 ;  /* 0x00000003000075a7 */ /* 0x00232400080011ff */
[----:B----4-:R-:W-:Y:S05]  /*8da0*/  @!P0 NANOSLEEP.SYNCS 0x989680 ;  /* 0x009896800000895d */ /* 0x010fea0003900000 */
[----:B------:R-:W4:Y:S02]  /*8db0*/  @!P0 SYNCS.PHASECHK.TRANS64 P0, [R0+URZ], R3 ;  /* 0x00000003000085a7 */ /* 0x000f2400080010ff */
[----:B----4-:R-:W-:Y:S05]  /*8dc0*/  @!P0 BRA `(.L_x_170) ;  /* 0xfffffffc00f08947 */ /* 0x010fea000383ffff */
[----:B------:R-:W-:Y:S05]  /*8dd0*/  BRA `(.L_x_171) ;  /* 0xffffffa400f47947 */ /* 0x000fea000383ffff */
.L_x_49:
[----:B------:R-:W-:-:S07]  /*8de0*/  MOV R0, UR4 ;  /* 0x0000000400007c02 */ /* 0x000fce0008000f00 */
.L_x_172:
[----:B-1----:R1:W4:Y:S02]  /*8df0*/  SYNCS.PHASECHK.TRANS64.TRYWAIT P0, [R0+URZ], R3 ;  /* 0x00000003000075a7 */ /* 0x00232400080011ff */
[----:B----4-:R-:W-:Y:S05]  /*8e00*/  @!P0 NANOSLEEP.SYNCS 0x989680 ;  /* 0x009896800000895d */ /* 0x010fea0003900000 */
[----:B------:R-:W4:Y:S02]  /*8e10*/  @!P0 SYNCS.PHASECHK.TRANS64 P0, [R0+URZ], R3 ;  /* 0x00000003000085a7 */ /* 0x000f2400080010ff */
[----:B----4-:R-:W-:Y:S05]  /*8e20*/  @!P0 BRA `(.L_x_172) ;  /* 0xfffffffc00f08947 */ /* 0x010fea000383ffff */
[----:B------:R-:W-:Y:S05]  /*8e30*/  BRA `(.L_x_173) ;  /* 0xffffffa800047947 */ /* 0x000fea000383ffff */
.L_x_50:
[----:B------:R-:W-:-:S07]  /*8e40*/  MOV R0, UR4 ;  /* 0x0000000400007c02 */ /* 0x000fce0008000f00 */
.L_x_174:
[----:B-1----:R1:W4:Y:S02]  /*8e50*/  SYNCS.PHASECHK.TRANS64.TRYWAIT P0, [R0+URZ], R3 ;  /* 0x00000003000075a7 */ /* 0x00232400080011ff */
[----:B----4-:R-:W-:Y:S05]  /*8e60*/  @!P0 NANOSLEEP.SYNCS 0x989680 ;  /* 0x009896800000895d */ /* 0x010fea0003900000 */
[----:B------:R-:W4:Y:S02]  /*8e70*/  @!P0 SYNCS.PHASECHK.TRANS64 P0, [R0+URZ], R3 ;  /* 0x00000003000085a7 */ /* 0x000f2400080010ff */
[----:B----4-:R-:W-:Y:S05]  /*8e80*/  @!P0 BRA `(.L_x_174) ;  /* 0xfffffffc00f08947 */ /* 0x010fea000383ffff */
[----:B------:R-:W-:Y:S05]  /*8e90*/  BRA `(.L_x_175) ;  /* 0xffffffa800147947 */ /* 0x000fea000383ffff */
.L_x_51:
[----:B------:R-:W-:-:S07]  /*8ea0*/  MOV R0, UR4 ;  /* 0x0000000400007c02 */ /* 0x000fce0008000f00 */
.L_x_176:
[----:B-1----:R1:W4:Y:S02]  /*8eb0*/  SYNCS.PHASECHK.TRANS64.TRYWAIT P0, [R0+URZ], R3 ;  /* 0x00000003000075a7 */ /* 0x00232400080011ff */
[----:B----4-:R-:W-:Y:S05]  /*8ec0*/  @!P0 NANOSLEEP.SYNCS 0x989680 ;  /* 0x009896800000895d */ /* 0x010fea0003900000 */
[----:B------:R-:W4:Y:S02]  /*8ed0*/  @!P0 SYNCS.PHASECHK.TRANS64 P0, [R0+URZ], R3 ;  /* 0x00000003000085a7 */ /* 0x000f2400080010ff */
[----:B----4-:R-:W-:Y:S05]  /*8ee0*/  @!P0 BRA `(.L_x_176) ;  /* 0xfffffffc00f08947 */ /* 0x010fea000383ffff */
[----:B------:R-:W-:Y:S05]  /*8ef0*/  BRA `(.L_x_177) ;  /* 0xffffffa800247947 */ /* 0x000fea000383ffff */
.L_x_52:
[----:B------:R-:W-:-:S07]  /*8f00*/  MOV R0, UR4 ;  /* 0x0000000400007c02 */ /* 0x000fce0008000f00 */
.L_x_178:
[----:B-1----:R1:W4:Y:S02]  /*8f10*/  SYNCS.PHASECHK.TRANS64.TRYWAIT P0, [R0+URZ], R3 ;  /* 0x00000003000075a7 */ /* 0x00232400080011ff */
[----:B----4-:R-:W-:Y:S05]  /*8f20*/  @!P0 NANOSLEEP.SYNCS 0x989680 ;  /* 0x009896800000895d */ /* 0x010fea0003900000 */
[----:B------:R-:W4:Y:S02]  /*8f30*/  @!P0 SYNCS.PHASECHK.TRANS64 P0, [R0+URZ], R3 ;  /* 0x00000003000085a7 */ /* 0x000f2400080010ff */
[----:B----4-:R-:W-:Y:S05]  /*8f40*/  @!P0 BRA `(.L_x_178) ;  /* 0xfffffffc00f08947 */ /* 0x010fea000383ffff */
[----:B------:R-:W-:Y:S05]  /*8f50*/  BRA `(.L_x_179) ;  /* 0xffffffa800347947 */ /* 0x000fea000383ffff */
.L_x_53:
[----:B------:R-:W-:-:S07]  /*8f60*/  MOV R0, UR4 ;  /* 0x0000000400007c02 */ /* 0x000fce0008000f00 */
.L_x_180:
[----:B-1----:R1:W4:Y:S02]  /*8f70*/  SYNCS.PHASECHK.TRANS64.TRYWAIT P0, [R0+URZ], R3 ;  /* 0x00000003000075a7 */ /* 0x00232400080011ff */
[----:B----4-:R-:W-:Y:S05]  /*8f80*/  @!P0 NANOSLEEP.SYNCS 0x989680 ;  /* 0x009896800000895d */ /* 0x010fea0003900000 */
[----:B------:R-:W4:Y:S02]  /*8f90*/  @!P0 SYNCS.PHASECHK.TRANS64 P0, [R0+URZ], R3 ;  /* 0x00000003000085a7 */ /* 0x000f2400080010ff */
[----:B----4-:R-:W-:Y:S05]  /*8fa0*/  @!P0 BRA `(.L_x_180) ;  /* 0xfffffffc00f08947 */ /* 0x010fea000383ffff */
[----:B------:R-:W-:Y:S05]  /*8fb0*/  BRA `(.L_x_181) ;  /* 0xffffffa800447947 */ /* 0x000fea000383ffff */
.L_x_54:
[----:B------:R-:W-:-:S07]  /*8fc0*/  MOV R0, UR4 ;  /* 0x0000000400007c02 */ /* 0x000fce0008000f00 */
.L_x_182:
[----:B-1----:R1:W4:Y:S02]  /*8fd0*/  SYNCS.PHASECHK.TRANS64.TRYWAIT P0, [R0+URZ], R3 ;  /* 0x00000003000075a7 */ /* 0x00232400080011ff */
[----:B----4-:R-:W-:Y:S05]  /*8fe0*/  @!P0 NANOSLEEP.SYNCS 0x989680 ;  /* 0x009896800000895d */ /* 0x010fea0003900000 */
[----:B------:R-:W4:Y:S02]  /*8ff0*/  @!P0 SYNCS.PHASECHK.TRANS64 P0, [R0+URZ], R3 ;  /* 0x00000003000085a7 */ /* 0x000f2400080010ff */
[----:B----4-:R-:W-:Y:S05]  /*9000*/  @!P0 BRA `(.L_x_182) ;  /* 0xfffffffc00f08947 */ /* 0x010fea000383ffff */
[----:B------:R-:W-:Y:S05]  /*9010*/  BRA `(.L_x_183) ;  /* 0xffffffa800547947 */ /* 0x000fea000383ffff */
.L_x_55:
[----:B------:R-:W-:-:S07]  /*9020*/  MOV R0, UR4 ;  /* 0x0000000400007c02 */ /* 0x000fce0008000f00 */
.L_x_184:
[----:B-1----:R1:W4:Y:S02]  /*9030*/  SYNCS.PHASECHK.TRANS64.TRYWAIT P0, [R0+URZ], R3 ;  /* 0x00000003000075a7 */ /* 0x00232400080011ff */
[----:B----4-:R-:W-:Y:S05]  /*9040*/  @!P0 NANOSLEEP.SYNCS 0x989680 ;  /* 0x009896800000895d */ /* 0x010fea0003900000 */
[----:B------:R-:W4:Y:S02]  /*9050*/  @!P0 SYNCS.PHASECHK.TRANS64 P0, [R0+URZ], R3 ;  /* 0x00000003000085a7 */ /* 0x000f2400080010ff */
[----:B----4-:R-:W-:Y:S05]  /*9060*/  @!P0 BRA `(.L_x_184) ;  /* 0xfffffffc00f08947 */ /* 0x010fea000383ffff */
[----:B------:R-:W-:Y:S05]  /*9070*/  BRA `(.L_x_185) ;  /* 0xffffffa800647947 */ /* 0x000fea000383ffff */
.L_x_56:
[----:B------:R-:W-:-:S07]  /*9080*/  MOV R0, UR4 ;  /* 0x0000000400007c02 */ /* 0x000fce0008000f00 */
.L_x_186:
[----:B-1----:R1:W4:Y:S02]  /*9090*/  SYNCS.PHASECHK.TRANS64.TRYWAIT P0, [R0+URZ], R3 ;  /* 0x00000003000075a7 */ /* 0x00232400080011ff */
[----:B----4-:R-:W-:Y:S05]  /*90a0*/  @!P0 NANOSLEEP.SYNCS 0x989680 ;  /* 0x009896800000895d */ /* 0x010fea0003900000 */
[----:B------:R-:W4:Y:S02]  /*90b0*/  @!P0 SYNCS.PHASECHK.TRANS64 P0, [R0+URZ], R3 ;  /* 0x00000003000085a7 */ /* 0x000f2400080010ff */
[----:B----4-:R-:W-:Y:S05]  /*90c0*/  @!P0 BRA `(.L_x_186) ;  /* 0xfffffffc00f08947 */ /* 0x010fea000383ffff */
[----:B------:R-:W-:Y:S05]  /*90d0*/  BRA `(.L_x_187) ;  /* 0xffffffa800747947 */ /* 0x000fea000383ffff */
.L_x_57:
[----:B------:R-:W-:-:S07]  /*90e0*/  MOV R0, UR4 ;  /* 0x0000000400007c02 */ /* 0x000fce0008000f00 */
.L_x_188:
[----:B-1----:R1:W4:Y:S02]  /*90f0*/  SYNCS.PHASECHK.TRANS64.TRYWAIT P0, [R0+URZ], R3 ;  /* 0x00000003000075a7 */ /* 0x00232400080011ff */
[----:B----4-:R-:W-:Y:S05]  /*9100*/  @!P0 NANOSLEEP.SYNCS 0x989680 ;  /* 0x009896800000895d */ /* 0x010fea0003900000 */
[----:B------:R-:W4:Y:S02]  /*9110*/  @!P0 SYNCS.PHASECHK.TRANS64 P0, [R0+URZ], R3 ;  /* 0x00000003000085a7 */ /* 0x000f2400080010ff */
[----:B----4-:R-:W-:Y:S05]  /*9120*/  @!P0 BRA `(.L_x_188) ;  /* 0xfffffffc00f08947 */ /* 0x010fea000383ffff */
[----:B------:R-:W-:Y:S05]  /*9130*/  BRA `(.L_x_189) ;  /* 0xffffffa800847947 */ /* 0x000fea000383ffff */
.L_x_58:
[----:B------:R-:W-:-:S07]  /*9140*/  MOV R0, UR4 ;  /* 0x0000000400007c02 */ /* 0x000fce0008000f00 */
.L_x_190:
[----:B-1----:R1:W4:Y:S02]  /*9150*/  SYNCS.PHASECHK.TRANS64.TRYWAIT P0, [R0+URZ], R3 ;  /* 0x00000003000075a7 */ /* 0x00232400080011ff */
[----:B----4-:R-:W-:Y:S05]  /*9160*/  @!P0 NANOSLEEP.SYNCS 0x989680 ;  /* 0x009896800000895d */ /* 0x010fea0003900000 */
[----:B------:R-:W4:Y:S02]  /*9170*/  @!P0 SYNCS.PHASECHK.TRANS64 P0, [R0+URZ], R3 ;  /* 0x00000003000085a7 */ /* 0x000f2400080010ff */
[----:B----4-:R-:W-:Y:S05]  /*9180*/  @!P0 BRA `(.L_x_190) ;  /* 0xfffffffc00f08947 */ /* 0x010fea000383ffff */
[----:B------:R-:W-:Y:S05]  /*9190*/  BRA `(.L_x_191) ;  /* 0xffffffa800947947 */ /* 0x000fea000383ffff */
.L_x_59:
[----:B------:R-:W-:-:S07]  /*91a0*/  MOV R0, UR4 ;  /* 0x0000000400007c02 */ /* 0x000fce0008000f00 */
.L_x_192:
[----:B-1----:R1:W4:Y:S02]  /*91b0*/  SYNCS.PHASECHK.TRANS64.TRYWAIT P0, [R0+URZ], R3 ;  /* 0x00000003000075a7 */ /* 0x00232400080011ff */
[----:B----4-:R-:W-:Y:S05]  /*91c0*/  @!P0 NANOSLEEP.SYNCS 0x989680 ;  /* 0x009896800000895d */ /* 0x010fea0003900000 */
[----:B------:R-:W4:Y:S02]  /*91d0*/  @!P0 SYNCS.PHASECHK.TRANS64 P0, [R0+URZ], R3 ;  /* 0x00000003000085a7 */ /* 0x000f2400080010ff */
[----:B----4-:R-:W-:Y:S05]  /*91e0*/  @!P0 BRA `(.L_x_192) ;  /* 0xfffffffc00f08947 */ /* 0x010fea000383ffff */
[----:B------:R-:W-:Y:S05]  /*91f0*/  BRA `(.L_x_193) ;  /* 0xffffffa800a47947 */ /* 0x000fea000383ffff */
.L_x_60:
[----:B------:R-:W-:-:S07]  /*9200*/  MOV R0, UR4 ;  /* 0x0000000400007c02 */ /* 0x000fce0008000f00 */
.L_x_194:
[----:B-1----:R1:W4:Y:S02]  /*9210*/  SYNCS.PHASECHK.TRANS64.TRYWAIT P0, [R0+URZ], R3 ;  /* 0x00000003000075a7 */ /* 0x00232400080011ff */
[----:B----4-:R-:W-:Y:S05]  /*9220*/  @!P0 NANOSLEEP.SYNCS 0x989680 ;  /* 0x009896800000895d */ /* 0x010fea0003900000 */
[----:B------:R-:W4:Y:S02]  /*9230*/  @!P0 SYNCS.PHASECHK.TRANS64 P0, [R0+URZ], R3 ;  /* 0x00000003000085a7 */ /* 0x000f2400080010ff */
[----:B----4-:R-:W-:Y:S05]  /*9240*/  @!P0 BRA `(.L_x_194) ;  /* 0xfffffffc00f08947 */ /* 0x010fea000383ffff */
[----:B------:R-:W-:Y:S05]  /*9250*/  BRA `(.L_x_195) ;  /* 0xffffffa800b47947 */ /* 0x000fea000383ffff */
.L_x_61:
[----:B------:R-:W-:-:S07]  /*9260*/  MOV R0, UR4 ;  /* 0x0000000400007c02 */ /* 0x000fce0008000f00 */
.L_x_196:
[----:B-1----:R1:W4:Y:S02]  /*9270*/  SYNCS.PHASECHK.TRANS64.TRYWAIT P0, [R0+URZ], R3 ;  /* 0x00000003000075a7 */ /* 0x00232400080011ff */
[----:B----4-:R-:W-:Y:S05]  /*9280*/  @!P0 NANOSLEEP.SYNCS 0x989680 ;  /* 0x009896800000895d */ /* 0x010fea0003900000 */
[----:B------:R-:W4:Y:S02]  /*9290*/  @!P0 SYNCS.PHASECHK.TRANS64 P0, [R0+URZ], R3 ;  /* 0x00000003000085a7 */ /* 0x000f2400080010ff */
[----:B----4-:R-:W-:Y:S05]  /*92a0*/  @!P0 BRA `(.L_x_196) ;  /* 0xfffffffc00f08947 */ /* 0x010fea000383ffff */
[----:B------:R-:W-:Y:S05]  /*92b0*/  BRA `(.L_x_197) ;  /* 0xffffffa800c47947 */ /* 0x000fea000383ffff */
.L_x_62:
[----:B------:R-:W-:-:S07]  /*92c0*/  MOV R0, UR4 ;  /* 0x0000000400007c02 */ /* 0x000fce0008000f00 */
.L_x_198:
[----:B-1----:R1:W4:Y:S02]  /*92d0*/  SYNCS.PHASECHK.TRANS64.TRYWAIT P0, [R0+URZ], R3 ;  /* 0x00000003000075a7 */ /* 0x00232400080011ff */
[----:B----4-:R-:W-:Y:S05]  /*92e0*/  @!P0 NANOSLEEP.SYNCS 0x989680 ;  /* 0x009896800000895d */ /* 0x010fea0003900000 */
[----:B------:R-:W4:Y:S02]  /*92f0*/  @!P0 SYNCS.PHASECHK.TRANS64 P0, [R0+URZ], R3 ;  /* 0x00000003000085a7 */ /* 0x000f2400080010ff */
[----:B----4-:R-:W-:Y:S05]  /*9300*/  @!P0 BRA `(.L_x_198) ;  /* 0xfffffffc00f08947 */ /* 0x010fea000383ffff */
[----:B------:R-:W-:Y:S05]  /*9310*/  BRA `(.L_x_199) ;  /* 0xffffffa800d47947 */ /* 0x000fea000383ffff */
.L_x_63:
[----:B------:R-:W-:-:S07]  /*9320*/  MOV R0, UR4 ;  /* 0x0000000400007c02 */ /* 0x000fce0008000f00 */
.L_x_200:
[----:B-1----:R1:W4:Y:S02]  /*9330*/  SYNCS.PHASECHK.TRANS64.TRYWAIT P0, [R0+URZ], R3 ;  /* 0x00000003000075a7 */ /* 0x00232400080011ff */
[----:B----4-:R-:W-:Y:S05]  /*9340*/  @!P0 NANOSLEEP.SYNCS 0x989680 ;  /* 0x009896800000895d */ /* 0x010fea0003900000 */
[----:B------:R-:W4:Y:S02]  /*9350*/  @!P0 SYNCS.PHASECHK.TRANS64 P0, [R0+URZ], R3 ;  /* 0x00000003000085a7 */ /* 0x000f2400080010ff */
[----:B----4-:R-:W-:Y:S05]  /*9360*/  @!P0 BRA `(.L_x_200) ;  /* 0xfffffffc00f08947 */ /* 0x010fea000383ffff */
[----:B------:R-:W-:Y:S05]  /*9370*/  BRA `(.L_x_201) ;  /* 0xffffffa800e47947 */ /* 0x000fea000383ffff */
.L_x_64:
[----:B------:R-:W-:-:S07]  /*9380*/  MOV R0, UR4 ;  /* 0x0000000400007c02 */ /* 0x000fce0008000f00 */
.L_x_202:
[----:B-1----:R1:W4:Y:S02]  /*9390*/  SYNCS.PHASECHK.TRANS64.TRYWAIT P0, [R0+URZ], R3 ;  /* 0x00000003000075a7 */ /* 0x00232400080011ff */
[----:B----4-:R-:W-:Y:S05]  /*93a0*/  @!P0 NANOSLEEP.SYNCS 0x989680 ;  /* 0x009896800000895d */ /* 0x010fea0003900000 */
[----:B------:R-:W4:Y:S02]  /*93b0*/  @!P0 SYNCS.PHASECHK.TRANS64 P0, [R0+URZ], R3 ;  /* 0x00000003000085a7 */ /* 0x000f2400080010ff */
[----:B----4-:R-:W-:Y:S05]  /*93c0*/  @!P0 BRA `(.L_x_202) ;  /* 0xfffffffc00f08947 */ /* 0x010fea000383ffff */
[----:B------:R-:W-:Y:S05]  /*93d0*/  BRA `(.L_x_203) ;  /* 0xffffffa800f47947 */ /* 0x000fea000383ffff */
.L_x_65:
[----:B------:R-:W-:-:S07]  /*93e0*/  MOV R0, UR4 ;  /* 0x0000000400007c02 */ /* 0x000fce0008000f00 */
.L_x_204:
[----:B-1----:R1:W4:Y:S02]  /*93f0*/  SYNCS.PHASECHK.TRANS64.TRYWAIT P0, [R0+URZ], R3 ;  /* 0x00000003000075a7 */ /* 0x00232400080011ff */
[----:B----4-:R-:W-:Y:S05]  /*9400*/  @!P0 NANOSLEEP.SYNCS 0x989680 ;  /* 0x009896800000895d */ /* 0x010fea0003900000 */
[----:B------:R-:W4:Y:S02]  /*9410*/  @!P0 SYNCS.PHASECHK.TRANS64 P0, [R0+URZ], R3 ;  /* 0x00000003000085a7 */ /* 0x000f2400080010ff */
[----:B----4-:R-:W-:Y:S05]  /*9420*/  @!P0 BRA `(.L_x_204) ;  /* 0xfffffffc00f08947 */ /* 0x010fea000383ffff */
[----:B------:R-:W-:Y:S05]  /*9430*/  BRA `(.L_x_205) ;  /* 0xffffffac00047947 */ /* 0x000fea000383ffff */
.L_x_66:
[----:B------:R-:W-:-:S07]  /*9440*/  MOV R0, UR4 ;  /* 0x0000000400007c02 */ /* 0x000fce0008000f00 */
.L_x_206:
[----:B-1----:R1:W4:Y:S02]  /*9450*/  SYNCS.PHASECHK.TRANS64.TRYWAIT P0, [R0+URZ], R3 ;  /* 0x00000003000075a7 */ /* 0x00232400080011ff */
[----:B----4-:R-:W-:Y:S05]  /*9460*/  @!P0 NANOSLEEP.SYNCS 0x989680 ;  /* 0x009896800000895d */ /* 0x010fea0003900000 */
[----:B------:R-:W4:Y:S02]  /*9470*/  @!P0 SYNCS.PHASECHK.TRANS64 P0, [R0+URZ], R3 ;  /* 0x00000003000085a7 */ /* 0x000f2400080010ff */
[----:B----4-:R-:W-:Y:S05]  /*9480*/  @!P0 BRA `(.L_x_206) ;  /* 0xfffffffc00f08947 */ /* 0x010fea000383ffff */
[----:B------:R-:W-:Y:S05]  /*9490*/  BRA `(.L_x_207) ;  /* 0xffffffac00147947 */ /* 0x000fea000383ffff */
.L_x_67:
[----:B------:R-:W-:-:S07]  /*94a0*/  MOV R0, UR4 ;  /* 0x0000000400007c02 */ /* 0x000fce0008000f00 */
.L_x_208:
[----:B-1----:R1:W4:Y:S02]  /*94b0*/  SYNCS.PHASECHK.TRANS64.TRYWAIT P0, [R0+URZ], R3 ;  /* 0x00000003000075a7 */ /* 0x00232400080011ff */
[----:B----4-:R-:W-:Y:S05]  /*94c0*/  @!P0 NANOSLEEP.SYNCS 0x989680 ;  /* 0x009896800000895d */ /* 0x010fea0003900000 */
[----:B------:R-:W4:Y:S02]  /*94d0*/  @!P0 SYNCS.PHASECHK.TRANS64 P0, [R0+URZ], R3 ;  /* 0x00000003000085a7 */ /* 0x000f2400080010ff */
[----:B----4-:R-:W-:Y:S05]  /*94e0*/  @!P0 BRA `(.L_x_208) ;  /* 0xfffffffc00f08947 */ /* 0x010fea000383ffff */
[----:B------:R-:W-:Y:S05]  /*94f0*/  BRA `(.L_x_209) ;  /* 0xffffffac00247947 */ /* 0x000fea000383ffff */
.L_x_68:
[----:B------:R-:W-:-:S07]  /*9500*/  MOV R0, UR4 ;  /* 0x0000000400007c02 */ /* 0x000fce0008000f00 */
.L_x_210:
[----:B-1----:R1:W4:Y:S02]  /*9510*/  SYNCS.PHASECHK.TRANS64.TRYWAIT P0, [R0+URZ], R3 ;  /* 0x00000003000075a7 */ /* 0x00232400080011ff */
[----:B----4-:R-:W-:Y:S05]  /*9520*/  @!P0 NANOSLEEP.SYNCS 0x989680 ;  /* 0x009896800000895d */ /* 0x010fea0003900000 */
[----:B------:R-:W4:Y:S02]  /*9530*/  @!P0 SYNCS.PHASECHK.TRANS64 P0, [R0+URZ], R3 ;  /* 0x00000003000085a7 */ /* 0x000f2400080010ff */
[----:B----4-:R-:W-:Y:S05]  /*9540*/  @!P0 BRA `(.L_x_210) ;  /* 0xfffffffc00f08947 */ /* 0x010fea000383ffff */
[----:B------:R-:W-:Y:S05]  /*9550*/  BRA `(.L_x_211) ;  /* 0xffffffac00347947 */ /* 0x000fea000383ffff */
.L_x_69:
[----:B------:R-:W-:-:S07]  /*9560*/  MOV R0, UR4 ;  /* 0x0000000400007c02 */ /* 0x000fce0008000f00 */
.L_x_212:
[----:B-1----:R1:W4:Y:S02]  /*9570*/  SYNCS.PHASECHK.TRANS64.TRYWAIT P0, [R0+URZ], R3 ;  /* 0x00000003000075a7 */ /* 0x00232400080011ff */
[----:B----4-:R-:W-:Y:S05]  /*9580*/  @!P0 NANOSLEEP.SYNCS 0x989680 ;  /* 0x009896800000895d */ /* 0x010fea0003900000 */
[----:B------:R-:W4:Y:S02]  /*9590*/  @!P0 SYNCS.PHASECHK.TRANS64 P0, [R0+URZ], R3 ;  /* 0x00000003000085a7 */ /* 0x000f2400080010ff */
[----:B----4-:R-:W-:Y:S05]  /*95a0*/  @!P0 BRA `(.L_x_212) ;  /* 0xfffffffc00f08947 */ /* 0x010fea000383ffff */
[----:B------:R-:W-:Y:S05]  /*95b0*/  BRA `(.L_x_213) ;  /* 0xffffffac00447947 */ /* 0x000fea000383ffff */
.L_x_70:
[----:B------:R-:W-:-:S07]  /*95c0*/  MOV R0, UR4 ;  /* 0x0000000400007c02 */ /* 0x000fce0008000f00 */
.L_x_214:
[----:B-1----:R1:W4:Y:S02]  /*95d0*/  SYNCS.PHASECHK.TRANS64.TRYWAIT P0, [R0+URZ], R3 ;  /* 0x00000003000075a7 */ /* 0x00232400080011ff */
[----:B----4-:R-:W-:Y:S05]  /*95e0*/  @!P0 NANOSLEEP.SYNCS 0x989680 ;  /* 0x009896800000895d */ /* 0x010fea0003900000 */
[----:B------:R-:W4:Y:S02]  /*95f0*/  @!P0 SYNCS.PHASECHK.TRANS64 P0, [R0+URZ], R3 ;  /* 0x00000003000085a7 */ /* 0x000f2400080010ff */
[----:B----4-:R-:W-:Y:S05]  /*9600*/  @!P0 BRA `(.L_x_214) ;  /* 0xfffffffc00f08947 */ /* 0x010fea000383ffff */
[----:B------:R-:W-:Y:S05]  /*9610*/  BRA `(.L_x_215) ;  /* 0xffffffac00547947 */ /* 0x000fea000383ffff */
.L_x_71:
[----:B------:R-:W-:-:S07]  /*9620*/  MOV R0, UR4 ;  /* 0x0000000400007c02 */ /* 0x000fce0008000f00 */
.L_x_216:
[----:B-1----:R1:W4:Y:S02]  /*9630*/  SYNCS.PHASECHK.TRANS64.TRYWAIT P0, [R0+URZ], R3 ;  /* 0x00000003000075a7 */ /* 0x00232400080011ff */
[----:B----4-:R-:W-:Y:S05]  /*9640*/  @!P0 NANOSLEEP.SYNCS 0x989680 ;  /* 0x009896800000895d */ /* 0x010fea0003900000 */
[----:B------:R-:W4:Y:S02]  /*9650*/  @!P0 SYNCS.PHASECHK.TRANS64 P0, [R0+URZ], R3 ;  /* 0x00000003000085a7 */ /* 0x000f2400080010ff */
[----:B----4-:R-:W-:Y:S05]  /*9660*/  @!P0 BRA `(.L_x_216) ;  /* 0xfffffffc00f08947 */ /* 0x010fea000383ffff */
[----:B------:R-:W-:Y:S05]  /*9670*/  BRA `(.L_x_217) ;  /* 0xffffffac00647947 */ /* 0x000fea000383ffff */
.L_x_72:
[----:B------:R-:W-:-:S07]  /*9680*/  MOV R0, UR4 ;  /* 0x0000000400007c02 */ /* 0x000fce0008000f00 */
.L_x_218:
[----:B-1----:R1:W4:Y:S02]  /*9690*/  SYNCS.PHASECHK.TRANS64.TRYWAIT P0, [R0+URZ], R3 ;  /* 0x00000003000075a7 */ /* 0x00232400080011ff */
[----:B----4-:R-:W-:Y:S05]  /*96a0*/  @!P0 NANOSLEEP.SYNCS 0x989680 ;  /* 0x009896800000895d */ /* 0x010fea0003900000 */
[----:B------:R-:W4:Y:S02]  /*96b0*/  @!P0 SYNCS.PHASECHK.TRANS64 P0, [R0+URZ], R3 ;  /* 0x00000003000085a7 */ /* 0x000f2400080010ff */
[----:B----4-:R-:W-:Y:S05]  /*96c0*/  @!P0 BRA `(.L_x_218) ;  /* 0xfffffffc00f08947 */ /* 0x010fea000383ffff */
[----:B------:R-:W-:Y:S05]  /*96d0*/  BRA `(.L_x_219) ;  /* 0xffffffac00747947 */ /* 0x000fea000383ffff */
.L_x_73:
[----:B------:R-:W-:-:S07]  /*96e0*/  MOV R0, UR4 ;  /* 0x0000000400007c02 */ /* 0x000fce0008000f00 */
.L_x_220:
[----:B-1----:R1:W4:Y:S02]  /*96f0*/  SYNCS.PHASECHK.TRANS64.TRYWAIT P0, [R0+URZ], R3 ;  /* 0x00000003000075a7 */ /* 0x00232400080011ff */
[----:B----4-:R-:W-:Y:S05]  /*9700*/  @!P0 NANOSLEEP.SYNCS 0x989680 ;  /* 0x009896800000895d */ /* 0x010fea0003900000 */
[----:B------:R-:W4:Y:S02]  /*9710*/  @!P0 SYNCS.PHASECHK.TRANS64 P0, [R0+URZ], R3 ;  /* 0x00000003000085a7 */ /* 0x000f2400080010ff */
[----:B----4-:R-:W-:Y:S05]  /*9720*/  @!P0 BRA `(.L_x_220) ;  /* 0xfffffffc00f08947 */ /* 0x010fea000383ffff */
[----:B------:R-:W-:Y:S05]  /*9730*/  BRA `(.L_x_221) ;  /* 0xffffffac00847947 */ /* 0x000fea000383ffff */
.L_x_74:
[----:B------:R-:W-:-:S07]  /*9740*/  MOV R0, UR4 ;  /* 0x0000000400007c02 */ /* 0x000fce0008000f00 */
.L_x_222:
[----:B-1----:R1:W4:Y:S02]  /*9750*/  SYNCS.PHASECHK.TRANS64.TRYWAIT P0, [R0+URZ], R3 ;  /* 0x00000003000075a7 */ /* 0x00232400080011ff */
[----:B----4-:R-:W-:Y:S05]  /*9760*/  @!P0 NANOSLEEP.SYNCS 0x989680 ;  /* 0x009896800000895d */ /* 0x010fea0003900000 */
[----:B------:R-:W4:Y:S02]  /*9770*/  @!P0 SYNCS.PHASECHK.TRANS64 P0, [R0+URZ], R3 ;  /* 0x00000003000085a7 */ /* 0x000f2400080010ff */
[----:B----4-:R-:W-:Y:S05]  /*9780*/  @!P0 BRA `(.L_x_222) ;  /* 0xfffffffc00f08947 */ /* 0x010fea000383ffff */
[----:B------:R-:W-:Y:S05]  /*9790*/  BRA `(.L_x_223) ;  /* 0xffffffac00947947 */ /* 0x000fea000383ffff */
.L_x_75:
[----:B------:R-:W-:-:S07]  /*97a0*/  MOV R0, UR4 ;  /* 0x0000000400007c02 */ /* 0x000fce0008000f00 */
.L_x_224:
[----:B-1----:R1:W4:Y:S02]  /*97b0*/  SYNCS.PHASECHK.TRANS64.TRYWAIT P0, [R0+URZ], R3 ;  /* 0x00000003000075a7 */ /* 0x00232400080011ff */
[----:B----4-:R-:W-:Y:S05]  /*97c0*/  @!P0 NANOSLEEP.SYNCS 0x989680 ;  /* 0x009896800000895d */ /* 0x010fea0003900000 */
[----:B------:R-:W4:Y:S02]  /*97d0*/  @!P0 SYNCS.PHASECHK.TRANS64 P0, [R0+URZ], R3 ;  /* 0x00000003000085a7 */ /* 0x000f2400080010ff */
[----:B----4-:R-:W-:Y:S05]  /*97e0*/  @!P0 BRA `(.L_x_224) ;  /* 0xfffffffc00f08947 */ /* 0x010fea000383ffff */
[----:B------:R-:W-:Y:S05]  /*97f0*/  BRA `(.L_x_225) ;  /* 0xffffffac00a47947 */ /* 0x000fea000383ffff */
.L_x_76:
[----:B------:R-:W-:-:S07]  /*9800*/  MOV R0, UR4 ;  /* 0x0000000400007c02 */ /* 0x000fce0008000f00 */
.L_x_226:
[----:B-1----:R1:W4:Y:S02]  /*9810*/  SYNCS.PHASECHK.TRANS64.TRYWAIT P0, [R0+URZ], R3 ;  /* 0x00000003000075a7 */ /* 0x00232400080011ff */
[----:B----4-:R-:W-:Y:S05]  /*9820*/  @!P0 NANOSLEEP.SYNCS 0x989680 ;  /* 0x009896800000895d */ /* 0x010fea0003900000 */
[----:B------:R-:W4:Y:S02]  /*9830*/  @!P0 SYNCS.PHASECHK.TRANS64 P0, [R0+URZ], R3 ;  /* 0x00000003000085a7 */ /* 0x000f2400080010ff */
[----:B----4-:R-:W-:Y:S05]  /*9840*/  @!P0 BRA `(.L_x_226) ;  /* 0xfffffffc00f08947 */ /* 0x010fea000383ffff */
[----:B------:R-:W-:Y:S05]  /*9850*/  BRA `(.L_x_227) ;  /* 0xffffffac00b47947 */ /* 0x000fea000383ffff */
.L_x_77:
[----:B------:R-:W-:-:S07]  /*9860*/  MOV R0, UR4 ;  /* 0x0000000400007c02 */ /* 0x000fce0008000f00 */
.L_x_228:
[----:B-1----:R1:W4:Y:S02]  /*9870*/  SYNCS.PHASECHK.TRANS64.TRYWAIT P0, [R0+URZ], R3 ;  /* 0x00000003000075a7 */ /* 0x00232400080011ff */
[----:B----4-:R-:W-:Y:S05]  /*9880*/  @!P0 NANOSLEEP.SYNCS 0x989680 ;  /* 0x009896800000895d */ /* 0x010fea0003900000 */
[----:B------:R-:W4:Y:S02]  /*9890*/  @!P0 SYNCS.PHASECHK.TRANS64 P0, [R0+URZ], R3 ;  /* 0x00000003000085a7 */ /* 0x000f2400080010ff */
[----:B----4-:R-:W-:Y:S05]  /*98a0*/  @!P0 BRA `(.L_x_228) ;  /* 0xfffffffc00f08947 */ /* 0x010fea000383ffff */
[----:B------:R-:W-:Y:S05]  /*98b0*/  BRA `(.L_x_229) ;  /* 0xffffffac00c47947 */ /* 0x000fea000383ffff */
.L_x_78:
[----:B------:R-:W-:-:S07]  /*98c0*/  MOV R0, UR4 ;  /* 0x0000000400007c02 */ /* 0x000fce0008000f00 */
.L_x_230:
[----:B-1----:R1:W4:Y:S02]  /*98d0*/  SYNCS.PHASECHK.TRANS64.TRYWAIT P0, [R0+URZ], R3 ;  /* 0x00000003000075a7 */ /* 0x00232400080011ff */
[----:B----4-:R-:W-:Y:S05]  /*98e0*/  @!P0 NANOSLEEP.SYNCS 0x989680 ;  /* 0x009896800000895d */ /* 0x010fea0003900000 */
[----:B------:R-:W4:Y:S02]  /*98f0*/  @!P0 SYNCS.PHASECHK.TRANS64 P0, [R0+URZ], R3 ;  /* 0x00000003000085a7 */ /* 0x000f2400080010ff */
[----:B----4-:R-:W-:Y:S05]  /*9900*/  @!P0 BRA `(.L_x_230) ;  /* 0xfffffffc00f08947 */ /* 0x010fea000383ffff */
[----:B------:R-:W-:Y:S05]  /*9910*/  BRA `(.L_x_231) ;  /* 0xffffffac00d47947 */ /* 0x000fea000383ffff */
.L_x_79:
[----:B------:R-:W-:-:S07]  /*9920*/  MOV R0, UR4 ;  /* 0x0000000400007c02 */ /* 0x000fce0008000f00 */
.L_x_232:
[----:B-1----:R1:W4:Y:S02]  /*9930*/  SYNCS.PHASECHK.TRANS64.TRYWAIT P0, [R0+URZ], R3 ;  /* 0x00000003000075a7 */ /* 0x00232400080011ff */
[----:B----4-:R-:W-:Y:S05]  /*9940*/  @!P0 NANOSLEEP.SYNCS 0x989680 ;  /* 0x009896800000895d */ /* 0x010fea0003900000 */
[----:B------:R-:W4:Y:S02]  /*9950*/  @!P0 SYNCS.PHASECHK.TRANS64 P0, [R0+URZ], R3 ;  /* 0x00000003000085a7 */ /* 0x000f2400080010ff */
[----:B----4-:R-:W-:Y:S05]  /*9960*/  @!P0 BRA `(.L_x_232) ;  /* 0xfffffffc00f08947 */ /* 0x010fea000383ffff */
[----:B------:R-:W-:Y:S05]  /*9970*/  BRA `(.L_x_233) ;  /* 0xffffffac00e47947 */ /* 0x000fea000383ffff */
.L_x_80:
[----:B------:R-:W-:-:S07]  /*9980*/  MOV R0, UR4 ;  /* 0x0000000400007c02 */ /* 0x000fce0008000f00 */
.L_x_234:
[----:B-1----:R1:W4:Y:S02]  /*9990*/  SYNCS.PHASECHK.TRANS64.TRYWAIT P0, [R0+URZ], R3 ;  /* 0x00000003000075a7 */ /* 0x00232400080011ff */
[----:B----4-:R-:W-:Y:S05]  /*99a0*/  @!P0 NANOSLEEP.SYNCS 0x989680 ;  /* 0x009896800000895d */ /* 0x010fea0003900000 */
[----:B------:R-:W4:Y:S02]  /*99b0*/  @!P0 SYNCS.PHASECHK.TRANS64 P0, [R0+URZ], R3 ;  /* 0x00000003000085a7 */ /* 0x000f2400080010ff */
[----:B----4-:R-:W-:Y:S05]  /*99c0*/  @!P0 BRA `(.L_x_234) ;  /* 0xfffffffc00f08947 */ /* 0x010fea000383ffff */
[----:B------:R-:W-:Y:S05]  /*99d0*/  BRA `(.L_x_235) ;  /* 0xffffffac00f47947 */ /* 0x000fea000383ffff */
.L_x_81:
[----:B------:R-:W-:-:S07]  /*99e0*/  MOV R0, UR4 ;  /* 0x0000000400007c02 */ /* 0x000fce0008000f00 */
.L_x_236:
[----:B-1----:R1:W4:Y:S02]  /*99f0*/  SYNCS.PHASECHK.TRANS64.TRYWAIT P0, [R0+URZ], R3 ;  /* 0x00000003000075a7 */ /* 0x00232400080011ff */
[----:B----4-:R-:W-:Y:S05]  /*9a00*/  @!P0 NANOSLEEP.SYNCS 0x989680 ;  /* 0x009896800000895d */ /* 0x010fea0003900000 */
[----:B------:R-:W4:Y:S02]  /*9a10*/  @!P0 SYNCS.PHASECHK.TRANS64 P0, [R0+URZ], R3 ;  /* 0x00000003000085a7 */ /* 0x000f2400080010ff */
[----:B----4-:R-:W-:Y:S05]  /*9a20*/  @!P0 BRA `(.L_x_236) ;  /* 0xfffffffc00f08947 */ /* 0x010fea000383ffff */
[----:B------:R-:W-:Y:S05]  /*9a30*/  BRA `(.L_x_237) ;  /* 0xffffffb000047947 */ /* 0x000fea000383ffff */
.L_x_82:
[----:B------:R-:W-:-:S07]  /*9a40*/  MOV R0, UR4 ;  /* 0x0000000400007c02 */ /* 0x000fce0008000f00 */
.L_x_238:
[----:B-1----:R1:W4:Y:S02]  /*9a50*/  SYNCS.PHASECHK.TRANS64.TRYWAIT P0, [R0+URZ], R3 ;  /* 0x00000003000075a7 */ /* 0x00232400080011ff */
[----:B----4-:R-:W-:Y:S05]  /*9a60*/  @!P0 NANOSLEEP.SYNCS 0x989680 ;  /* 0x009896800000895d */ /* 0x010fea0003900000 */
[----:B------:R-:W4:Y:S02]  /*9a70*/  @!P0 SYNCS.PHASECHK.TRANS64 P0, [R0+URZ], R3 ;  /* 0x00000003000085a7 */ /* 0x000f2400080010ff */
[----:B----4-:R-:W-:Y:S05]  /*9a80*/  @!P0 BRA `(.L_x_238) ;  /* 0xfffffffc00f08947 */ /* 0x010fea000383ffff */
[----:B------:R-:W-:Y:S05]  /*9a90*/  BRA `(.L_x_239) ;  /* 0xffffffb000147947 */ /* 0x000fea000383ffff */
.L_x_83:
[----:B------:R-:W-:-:S07]  /*9aa0*/  MOV R0, UR4 ;  /* 0x0000000400007c02 */ /* 0x000fce0008000f00 */
.L_x_240:
[----:B-1----:R1:W4:Y:S02]  /*9ab0*/  SYNCS.PHASECHK.TRANS64.TRYWAIT P0, [R0+URZ], R3 ;  /* 0x00000003000075a7 */ /* 0x00232400080011ff */
[----:B----4-:R-:W-:Y:S05]  /*9ac0*/  @!P0 NANOSLEEP.SYNCS 0x989680 ;  /* 0x009896800000895d */ /* 0x010fea0003900000 */
[----:B------:R-:W4:Y:S02]  /*9ad0*/  @!P0 SYNCS.PHASECHK.TRANS64 P0, [R0+URZ], R3 ;  /* 0x00000003000085a7 */ /* 0x000f2400080010ff */
[----:B----4-:R-:W-:Y:S05]  /*9ae0*/  @!P0 BRA `(.L_x_240) ;  /* 0xfffffffc00f08947 */ /* 0x010fea000383ffff */
[----:B------:R-:W-:Y:S05]  /*9af0*/  BRA `(.L_x_241) ;  /* 0xffffffb000247947 */ /* 0x000fea000383ffff */
.L_x_84:
[----:B------:R-:W-:-:S07]  /*9b00*/  MOV R0, UR4 ;  /* 0x0000000400007c02 */ /* 0x000fce0008000f00 */
.L_x_242:
[----:B-1----:R1:W4:Y:S02]  /*9b10*/  SYNCS.PHASECHK.TRANS64.TRYWAIT P0, [R0+URZ], R3 ;  /* 0x00000003000075a7 */ /* 0x00232400080011ff */
[----:B----4-:R-:W-:Y:S05]  /*9b20*/  @!P0 NANOSLEEP.SYNCS 0x989680 ;  /* 0x009896800000895d */ /* 0x010fea0003900000 */
[----:B------:R-:W4:Y:S02]  /*9b30*/  @!P0 SYNCS.PHASECHK.TRANS64 P0, [R0+URZ], R3 ;  /* 0x00000003000085a7 */ /* 0x000f2400080010ff */
[----:B----4-:R-:W-:Y:S05]  /*9b40*/  @!P0 BRA `(.L_x_242) ;  /* 0xfffffffc00f08947 */ /* 0x010fea000383ffff */
[----:B------:R-:W-:Y:S05]  /*9b50*/  BRA `(.L_x_243) ;  /* 0xffffffb000347947 */ /* 0x000fea000383ffff */
.L_x_85:
[----:B------:R-:W-:-:S07]  /*9b60*/  MOV R0, UR4 ;  /* 0x0000000400007c02 */ /* 0x000fce0008000f00 */
.L_x_244:
[----:B-1----:R1:W4:Y:S02]  /*9b70*/  SYNCS.PHASECHK.TRANS64.TRYWAIT P0, [R0+URZ], R3 ;  /* 0x00000003000075a7 */ /* 0x00232400080011ff */
[----:B----4-:R-:W-:Y:S05]  /*9b80*/  @!P0 NANOSLEEP.SYNCS 0x989680 ;  /* 0x009896800000895d */ /* 0x010fea0003900000 */
[----:B------:R-:W4:Y:S02]  /*9b90*/  @!P0 SYNCS.PHASECHK.TRANS64 P0, [R0+URZ], R3 ;  /* 0x00000003000085a7 */ /* 0x000f2400080010ff */
[----:B----4-:R-:W-:Y:S05]  /*9ba0*/  @!P0 BRA `(.L_x_244) ;  /* 0xfffffffc00f08947 */ /* 0x010fea000383ffff */
[----:B------:R-:W-:Y:S05]  /*9bb0*/  BRA `(.L_x_245) ;  /* 0xffffffb000447947 */ /* 0x000fea000383ffff */
.L_x_86:
[----:B------:R-:W-:-:S07]  /*9bc0*/  MOV R0, UR4 ;  /* 0x0000000400007c02 */ /* 0x000fce0008000f00 */
.L_x_246:
[----:B-1----:R1:W4:Y:S02]  /*9bd0*/  SYNCS.PHASECHK.TRANS64.TRYWAIT P0, [R0+URZ], R3 ;  /* 0x00000003000075a7 */ /* 0x00232400080011ff */
[----:B----4-:R-:W-:Y:S05]  /*9be0*/  @!P0 NANOSLEEP.SYNCS 0x989680 ;  /* 0x009896800000895d */ /* 0x010fea0003900000 */
[----:B------:R-:W4:Y:S02]  /*9bf0*/  @!P0 SYNCS.PHASECHK.TRANS64 P0, [R0+URZ], R3 ;  /* 0x00000003000085a7 */ /* 0x000f2400080010ff */
[----:B----4-:R-:W-:Y:S05]  /*9c00*/  @!P0 BRA `(.L_x_246) ;  /* 0xfffffffc00f08947 */ /* 0x010fea000383ffff */
[----:B------:R-:W-:Y:S05]  /*9c10*/  BRA `(.L_x_247) ;  /* 0xffffffb000547947 */ /* 0x000fea000383ffff */
.L_x_89:
[----:B------:R-:W-:-:S07]  /*9c20*/  MOV R4, UR48 ;  /* 0x0000003000047c02 */ /* 0x000fce0008000f00 */
.L_x_248:
[----:B-1----:R1:W2:Y:S02]  /*9c30*/  SYNCS.PHASECHK.TRANS64.TRYWAIT P1, [R4+URZ+0x388], R7 ;  /* 0x00038807040075a7 */ /* 0x0022a400080211ff */
[----:B--2---:R-:W-:Y:S05]  /*9c40*/  @!P1 NANOSLEEP.SYNCS 0x989680 ;  /* 0x009896800000995d */ /* 0x004fea0003900000 */
[----:B------:R-:W2:Y:S02]  /*9c50*/  @!P1 SYNCS.PHASECHK.TRANS64 P1, [R4+URZ+0x388], R7 ;  /* 0x00038807040095a7 */ /* 0x000ea400080210ff */
[----:B--2---:R-:W-:Y:S05]  /*9c60*/  @!P1 BRA `(.L_x_248) ;  /* 0xfffffffc00f09947 */ /* 0x004fea000383ffff */
[----:B------:R-:W-:Y:S05]  /*9c70*/  BRA `(.L_x_249) ;  /* 0xffffffb000bc7947 */ /* 0x000fea000383ffff */
.L_x_90:
[----:B-1----:R-:W-:-:S07]  /*9c80*/  MOV R4, UR48 ;  /* 0x0000003000047c02 */ /* 0x002fce0008000f00 */
.L_x_250:
[----:B-1----:R1:W2:Y:S02]  /*9c90*/  SYNCS.PHASECHK.TRANS64.TRYWAIT P1, [R4+URZ+0x380], R5 ;  /* 0x00038005040075a7 */ /* 0x0022a400080211ff */
[----:B--2---:R-:W-:Y:S05]  /*9ca0*/  @!P1 NANOSLEEP.SYNCS 0x989680 ;  /* 0x009896800000995d */ /* 0x004fea0003900000 */
[----:B------:R-:W2:Y:S02]  /*9cb0*/  @!P1 SYNCS.PHASECHK.TRANS64 P1, [R4+URZ+0x380], R5 ;  /* 0x00038005040095a7 */ /* 0x000ea400080210ff */
[----:B--2---:R-:W-:Y:S05]  /*9cc0*/  @!P1 BRA `(.L_x_250) ;  /* 0xfffffffc00f09947 */ /* 0x004fea000383ffff */
[----:B------:R-:W-:Y:S05]  /*9cd0*/  BRA `(.L_x_251) ;  /* 0xffffffb000c47947 */ /* 0x000fea000383ffff */
.L_x_98:
[----:B------:R-:W-:-:S07]  /*9ce0*/  MOV R0, UR6 ;  /* 0x0000000600007c02 */ /* 0x000fce0008000f00 */
.L_x_252:
[----:B-1----:R1:W2:Y:S02]  /*9cf0*/  SYNCS.PHASECHK.TRANS64.TRYWAIT P0, [R0+URZ+0x380], R5 ;  /* 0x00038005000075a7 */ /* 0x0022a400080011ff */
[----:B--2---:R-:W-:Y:S05]  /*9d00*/  @!P0 NANOSLEEP.SYNCS 0x989680 ;  /* 0x009896800000895d */ /* 0x004fea0003900000 */
[----:B------:R-:W2:Y:S02]  /*9d10*/  @!P0 SYNCS.PHASECHK.TRANS64 P0, [R0+URZ+0x380], R5 ;  /* 0x00038005000085a7 */ /* 0x000ea400080010ff */
[----:B--2---:R-:W-:Y:S05]  /*9d20*/  @!P0 BRA `(.L_x_252) ;  /* 0xfffffffc00f08947 */ /* 0x004fea000383ffff */
[----:B------:R-:W-:Y:S05]  /*9d30*/  BRA `(.L_x_253) ;  /* 0xffffffb800307947 */ /* 0x000fea000383ffff */
.L_x_99:
[----:B------:R-:W-:-:S07]  /*9d40*/  MOV R5, UR8 ;  /* 0x0000000800057c02 */ /* 0x000fce0008000f00 */
.L_x_254:
[----:B-1----:R1:W2:Y:S02]  /*9d50*/  SYNCS.PHASECHK.TRANS64.TRYWAIT P0, [R5+URZ+0x3a0], R0 ;  /* 0x0003a000050075a7 */ /* 0x0022a400080011ff */
[----:B--2---:R-:W-:Y:S05]  /*9d60*/  @!P0 NANOSLEEP.SYNCS 0x989680 ;  /* 0x009896800000895d */ /* 0x004fea0003900000 */
[----:B------:R-:W2:Y:S02]  /*9d70*/  @!P0 SYNCS.PHASECHK.TRANS64 P0, [R5+URZ+0x3a0], R0 ;  /* 0x0003a000050085a7 */ /* 0x000ea400080010ff */
[----:B--2---:R-:W-:Y:S05]  /*9d80*/  @!P0 BRA `(.L_x_254) ;  /* 0xfffffffc00f08947 */ /* 0x004fea000383ffff */
[----:B------:R-:W-:Y:S05]  /*9d90*/  BRA `(.L_x_255) ;  /* 0xffffffb8004c7947 */ /* 0x000fea000383ffff */
.L_x_102:
[----:B-1----:R-:W-:Y:S07]  /*9da0*/  MOV R0, UR7 ;  /* 0x0000000700007c02 */ /* 0x002fee0008000f00 */
.L_x_256:
[----:B-1----:R1:W2:Y:S02]  /*9db0*/  SYNCS.PHASECHK.TRANS64.TRYWAIT P0, [R0+URZ], R5 ;  /* 0x00000005000075a7 */ /* 0x0022a400080011ff */
[----:B--2---:R-:W-:Y:S05]  /*9dc0*/  @!P0 NANOSLEEP.SYNCS 0x989680 ;  /* 0x009896800000895d */ /* 0x004fea0003900000 */
[----:B------:R-:W2:Y:S02]  /*9dd0*/  @!P0 SYNCS.PHASECHK.TRANS64 P0, [R0+URZ], R5 ;  /* 0x00000005000085a7 */ /* 0x000ea400080010ff */
[----:B--2---:R-:W-:Y:S05]  /*9de0*/  @!P0 BRA `(.L_x_256) ;  /* 0xfffffffc00f08947 */ /* 0x004fea000383ffff */
[----:B------:R-:W-:Y:S05]  /*9df0*/  BRA `(.L_x_101) ;  /* 0xffffffb800707947 */ /* 0x000fea000383ffff */
.L_x_105:
[----:B------:R-:W-:-:S07]  /*9e00*/  MOV R0, UR5 ;  /* 0x0000000500007c02 */ /* 0x000fce0008000f00 */
.L_x_257:
[----:B-1----:R1:W4:Y:S02]  /*9e10*/  SYNCS.PHASECHK.TRANS64.TRYWAIT P0, [R0+URZ], R3 ;  /* 0x00000003000075a7 */ /* 0x00232400080011ff */
[----:B----4-:R-:W-:Y:S05]  /*9e20*/  @!P0 NANOSLEEP.SYNCS 0x989680 ;  /* 0x009896800000895d */ /* 0x010fea0003900000 */
[----:B------:R-:W4:Y:S02]  /*9e30*/  @!P0 SYNCS.PHASECHK.TRANS64 P0, [R0+URZ], R3 ;  /* 0x00000003000085a7 */ /* 0x000f2400080010ff */
[----:B----4-:R-:W-:Y:S05]  /*9e40*/  @!P0 BRA `(.L_x_257) ;  /* 0xfffffffc00f08947 */ /* 0x010fea000383ffff */
[----:B------:R-:W-:Y:S05]  /*9e50*/  BRA `(.L_x_258) ;  /* 0xffffffbc001c7947 */ /* 0x000fea000383ffff */
.L_x_106:
[----:B------:R-:W-:-:S07]  /*9e60*/  MOV R0, UR7 ;  /* 0x0000000700007c02 */ /* 0x000fce0008000f00 */
.L_x_259:
[----:B-1----:R1:W4:Y:S02]  /*9e70*/  SYNCS.PHASECHK.TRANS64.TRYWAIT P0, [R0+URZ], R3 ;  /* 0x00000003000075a7 */ /* 0x00232400080011ff */
[----:B----4-:R-:W-:Y:S05]  /*9e80*/  @!P0 NANOSLEEP.SYNCS 0x989680 ;  /* 0x009896800000895d */ /* 0x010fea0003900000 */
[----:B------:R-:W4:Y:S02]  /*9e90*/  @!P0 SYNCS.PHASECHK.TRANS64 P0, [R0+URZ], R3 ;  /* 0x00000003000085a7 */ /* 0x000f2400080010ff */
[----:B----4-:R-:W-:Y:S05]  /*9ea0*/  @!P0 BRA `(.L_x_259) ;  /* 0xfffffffc00f08947 */ /* 0x010fea000383ffff */
[----:B------:R-:W-:Y:S05]  /*9eb0*/  BRA `(.L_x_260) ;  /* 0xffffffbc00287947 */ /* 0x000fea000383ffff */
.L_x_111:
[----:B------:R-:W-:Y:S07]  /*9ec0*/  MOV R0, UR14 ;  /* 0x0000000e00007c02 */ /* 0x000fee0008000f00 */
.L_x_261:
[----:B---3--:R3:W4:Y:S02]  /*9ed0*/  SYNCS.PHASECHK.TRANS64.TRYWAIT P0, [R0+URZ+0x380], R3 ;  /* 0x00038003000075a7 */ /* 0x00872400080011ff */
[----:B----4-:R-:W-:Y:S05]  /*9ee0*/  @!P0 NANOSLEEP.SYNCS 0x989680 ;  /* 0x009896800000895d */ /* 0x010fea0003900000 */
[----:B------:R-:W4:Y:S02]  /*9ef0*/  @!P0 SYNCS.PHASECHK.TRANS64 P0, [R0+URZ+0x380], R3 ;  /* 0x00038003000085a7 */ /* 0x000f2400080010ff */
[----:B----4-:R-:W-:Y:S05]  /*9f00*/  @!P0 BRA `(.L_x_261) ;  /* 0xfffffffc00f08947 */ /* 0x010fea000383ffff */
[----:B------:R-:W-:Y:S05]  /*9f10*/  BRA `(.L_x_262) ;  /* 0xffffffc000207947 */ /* 0x000fea000383ffff */
.L_x_114:
[----:B------:R-:W-:Y:S07]  /*9f20*/  MOV R0, UR14 ;  /* 0x0000000e00007c02 */ /* 0x000fee0008000f00 */
.L_x_263:
[----:B-1----:R1:W3:Y:S02]  /*9f30*/  SYNCS.PHASECHK.TRANS64.TRYWAIT P0, [R0+URZ+0x378], R3 ;  /* 0x00037803000075a7 */ /* 0x0022e400080011ff */
[----:B---3--:R-:W-:Y:S05]  /*9f40*/  @!P0 NANOSLEEP.SYNCS 0x989680 ;  /* 0x009896800000895d */ /* 0x008fea0003900000 */
[----:B------:R-:W3:Y:S02]  /*9f50*/  @!P0 SYNCS.PHASECHK.TRANS64 P0, [R0+URZ+0x378], R3 ;  /* 0x00037803000085a7 */ /* 0x000ee400080010ff */
[----:B---3--:R-:W-:Y:S05]  /*9f60*/  @!P0 BRA `(.L_x_263) ;  /* 0xfffffffc00f08947 */ /* 0x008fea000383ffff */
[----:B------:R-:W-:Y:S05]  /*9f70*/  BRA `(.L_x_113) ;  /* 0xffffffc4000c7947 */ /* 0x000fea000383ffff */
.L_x_117:
[----:B------:R-:W-:Y:S07]  /*9f80*/  MOV R0, UR14 ;  /* 0x0000000e00007c02 */ /* 0x000fee0008000f00 */
.L_x_264:
[----:B-1----:R1:W2:Y:S02]  /*9f90*/  SYNCS.PHASECHK.TRANS64.TRYWAIT P2, [R0+URZ+0x368], R29 ;  /* 0x0003681d000075a7 */ /* 0x0022a400080411ff */
[----:B--2---:R-:W-:Y:S05]  /*9fa0*/  @!P2 NANOSLEEP.SYNCS 0x989680 ;  /* 0x009896800000a95d */ /* 0x004fea0003900000 */
[----:B------:R-:W2:Y:S02]  /*9fb0*/  @!P2 SYNCS.PHASECHK.TRANS64 P2, [R0+URZ+0x368], R29 ;  /* 0x0003681d0000a5a7 */ /* 0x000ea400080410ff */
[----:B--2---:R-:W-:Y:S05]  /*9fc0*/  @!P2 BRA `(.L_x_264) ;  /* 0xfffffffc00f0a947 */ /* 0x004fea000383ffff */
[----:B------:R-:W-:Y:S05]  /*9fd0*/  BRA `(.L_x_265) ;  /* 0xffffffc400947947 */ /* 0x000fea000383ffff */
.L_x_120:
[----:B------:R-:W-:Y:S07]  /*9fe0*/  MOV R0, UR47 ;  /* 0x0000002f00007c02 */ /* 0x000fee0008000f00 */
.L_x_266:
[----:B-1----:R1:W2:Y:S02]  /*9ff0*/  SYNCS.PHASECHK.TRANS64.TRYWAIT P0, [R0+URZ+0x380], R3 ;  /* 0x00038003000075a7 */ /* 0x0022a400080011ff */
[----:B--2---:R-:W-:Y:S05]  /*a000*/  @!P0 NANOSLEEP.SYNCS 0x989680 ;  /* 0x009896800000895d */ /* 0x004fea0003900000 */
[----:B------:R-:W2:Y:S02]  /*a010*/  @!P0 SYNCS.PHASECHK.TRANS64 P0, [R0+URZ+0x380], R3 ;  /* 0x00038003000085a7 */ /* 0x000ea400080010ff */
[----:B--2---:R-:W-:Y:S05]  /*a020*/  @!P0 BRA `(.L_x_266) ;  /* 0xfffffffc00f08947 */ /* 0x004fea000383ffff */
[----:B------:R-:W-:Y:S05]  /*a030*/  BRA `(.L_x_267) ;  /* 0xffffffcc001c7947 */ /* 0x000fea000383ffff */
.L_x_131:
[----:B-1----:R-:W-:Y:S04]  /*a040*/  MOV R0, UR47 ;  /* 0x0000002f00007c02 */ /* 0x002fe80008000f00 */
[----:B------:R1:W2:Y:S03]  /*a050*/  SYNCS.PHASECHK.TRANS64.TRYWAIT P1, [R0+URZ+0x360], R5 ;  /* 0x00036005000075a7 */ /* 0x0002a600080211ff */
[----:B--2---:R-:W-:Y:S05]  /*a060*/  @!P1 NANOSLEEP.SYNCS 0x989680 ;  /* 0x009896800000995d */ /* 0x004fea0003900000 */
[----:B------:R-:W2:Y:S02]  /*a070*/  @!P1 SYNCS.PHASECHK.TRANS64 P1, [R0+URZ+0x360], R5 ;  /* 0x00036005000095a7 */ /* 0x000ea400080210ff */
[----:B--2---:R-:W-:Y:S05]  /*a080*/  @!P1 BRA `(.L_x_131) ;  /* 0xfffffffc00ec9947 */ /* 0x004fea000383ffff */
[----:B------:R-:W-:Y:S05]  /*a090*/  BRA `(.L_x_130) ;  /* 0xffffffd400fc7947 */ /* 0x000fea000383ffff */
.L_x_133:
[----:B------:R1:W1:Y:S02]  /*a0a0*/  SYNCS.PHASECHK.TRANS64.TRYWAIT P1, [R88+URZ+0x390], R3 ;  /* 0x00039003580075a7 */ /* 0x00026400080211ff */
[----:B-1----:R-:W-:Y:S05]  /*a0b0*/  @!P1 NANOSLEEP.SYNCS 0x989680 ;  /* 0x009896800000995d */ /* 0x002fea0003900000 */
[----:B------:R-:W1:Y:S02]  /*a0c0*/  @!P1 SYNCS.PHASECHK.TRANS64 P1, [R88+URZ+0x390], R3 ;  /* 0x00039003580095a7 */ /* 0x000e6400080210ff */
[----:B-1----:R-:W-:Y:S05]  /*a0d0*/  @!P1 BRA `(.L_x_133) ;  /* 0xfffffffc00f09947 */ /* 0x002fea000383ffff */
[----:B------:R-:W-:Y:S05]  /*a0e0*/  BRA `(.L_x_132) ;  /* 0xffffffd800387947 */ /* 0x000fea000383ffff */
        .weak           $__internal_0_$__cuda_sm10x_tcgen05_guardrail_trap_col_being_dealloced_not_returned_by_alloc
        .type           $__internal_0_$__cuda_sm10x_tcgen05_guardrail_trap_col_being_dealloced_not_returned_by_alloc,@function
        .size           $__internal_0_$__cuda_sm10x_tcgen05_guardrail_trap_col_being_dealloced_not_returned_by_alloc,($__internal_1_$__cuda_sm10x_tcgen05_guardrail_trap_phase_invalid_during_alloc - $__internal_0_$__cuda_sm10x_tcgen05_guardrail_trap_col_being_dealloced_not_returned_by_alloc)
$__internal_0_$__cuda_sm10x_tcgen05_guardrail_trap_col_being_dealloced_not_returned_by_alloc:
[----:B------:R-:W-:Y:S05]  /*a0f0*/  BPT.TRAP 0x1 ;  /* 0x000000040000795c */ /* 0x000fea0000300000 */
[----:B------:R-:W-:-:S04]  /*a100*/  MOV R3, 0x0 ;  /* 0x0000000000037802 */ /* 0x000fc80000000f00 */
[----:B------:R-:W-:Y:S05]  /*a110*/  RET.REL.NODEC R2 `(_ZN7cutlass13device_kernelINS_4conv6kernel13ConvUniversalINS1_16ConvProblemShapeILNS1_8OperatorE0ELi2EEENS1_10collective14CollectiveConvINS1_47MainloopSm100TmaUmmaWarpSpecializedImplicitGemmILS5_0ELi54ELi2ELi1ELi2EN4cute5tupleIJNSA_1CILi1EEESD_SD_EEEEENSB_IJNSC_ILi64EEESG_NSB_IJNSC_ILi32EEEEEEEEENS_12float_e4m3_tESK_NSA_8TiledMMAINSA_8MMA_AtomIJNSA_10MMA_TraitsINSA_19SM100_MMA_F8F6F4_SSEJSK_SK_fSG_SG_NSA_17integral_constantINSA_4UMMA5MajorELSR_0EEESS_NSP_INSQ_7ScaleInELST_0EEESU_EEEEEENSA_6LayoutISE_NSB_IJNSC_ILi0EEESY_SY_EEEEENSB_IJNSA_10UnderscoreES11_S11_EEEEENS7_6detail27Sm100ImplicitGemmTileTraitsINSA_20SM90_TMA_LOAD_IM2COLENSA_14ComposedLayoutINSA_7SwizzleILi1ELi4ELi3EEENSA_18smem_ptr_flag_bitsILi8EEENSX_INSB_IJNSC_ILi8EEESH_EEENSB_IJSH_SD_EEEEEEEvEENS15_INSA_13SM90_TMA_LOADES1G_vEEEENS_8epilogue10collective18CollectiveEpilogueINS1L_23Sm100TmaWarpSpecializedILi1ELi1ELi32ELb0ELb0EEEJSJ_NSB_IJNSX_ISG_SD_EES1Q_EEESK_NSB_IJNSB_IJlllEEESD_SY_EEESK_S1T_NS1L_6fusion15FusionCallbacksIS1P_NS1U_17LinearCombinationISK_fSK_fLNS_15FloatRoundStyleE2EEESJ_S1R_JEEENSA_5SM1004TMEM4LOAD26SM100_TMEM_LOAD_16dp32b32xES16_NS17_INS18_ILi2ELi4ELi3EEES1B_NSX_INSB_IJS1C_SG_EEENSB_IJSG_SD_EEEEEEENSA_39AutoVectorizingCopyWithAssumedAlignmentILi128EEENSA_21SM90_TMA_STORE_IM2COLES28_S2A_S2A_EEEvvEEEEvNT_6ParamsE) ;  /* 0xffffff5c02b87950 */ /* 0x000fea0003c3ffff */
        .weak           $__internal_1_$__cuda_sm10x_tcgen05_guardrail_trap_phase_invalid_during_alloc
        .type           $__internal_1_$__cuda_sm10x_tcgen05_guardrail_trap_phase_invalid_during_alloc,@function
        .size           $__internal_1_$__cuda_sm10x_tcgen05_guardrail_trap_phase_invalid_during_alloc,($__internal_2_$__cuda_sm10x_tcgen05_guardrail_trap_unallocated_columns_being_dealloced - $__internal_1_$__cuda_sm10x_tcgen05_guardrail_trap_phase_invalid_during_alloc)
$__internal_1_$__cuda_sm10x_tcgen05_guardrail_trap_phase_invalid_during_alloc:
[----:B------:R-:W-:Y:S05]  /*a120*/  BPT.TRAP 0x1 ;  /* 0x000000040000795c */ /* 0x000fea0000300000 */
[----:B------:R-:W-:-:S04]  /*a130*/  HFMA2 R3, -RZ, RZ, 0, 0 ;  /* 0x00000000ff037431 */ /* 0x000fc800000001ff */
[----:B------:R-:W-:Y:S05]  /*a140*/  RET.REL.NODEC R2 `(_ZN7cutlass13device_kernelINS_4conv6kernel13ConvUniversalINS1_16ConvProblemShapeILNS1_8OperatorE0ELi2EEENS1_10collective14CollectiveConvINS1_47MainloopSm100TmaUmmaWarpSpecializedImplicitGemmILS5_0ELi54ELi2ELi1ELi2EN4cute5tupleIJNSA_1CILi1EEESD_SD_EEEEENSB_IJNSC_ILi64EEESG_NSB_IJNSC_ILi32EEEEEEEEENS_12float_e4m3_tESK_NSA_8TiledMMAINSA_8MMA_AtomIJNSA_10MMA_TraitsINSA_19SM100_MMA_F8F6F4_SSEJSK_SK_fSG_SG_NSA_17integral_constantINSA_4UMMA5MajorELSR_0EEESS_NSP_INSQ_7ScaleInELST_0EEESU_EEEEEENSA_6LayoutISE_NSB_IJNSC_ILi0EEESY_SY_EEEEENSB_IJNSA_10UnderscoreES11_S11_EEEEENS7_6detail27Sm100ImplicitGemmTileTraitsINSA_20SM90_TMA_LOAD_IM2COLENSA_14ComposedLayoutINSA_7SwizzleILi1ELi4ELi3EEENSA_18smem_ptr_flag_bitsILi8EEENSX_INSB_IJNSC_ILi8EEESH_EEENSB_IJSH_SD_EEEEEEEvEENS15_INSA_13SM90_TMA_LOADES1G_vEEEENS_8epilogue10collective18CollectiveEpilogueINS1L_23Sm100TmaWarpSpecializedILi1ELi1ELi32ELb0ELb0EEEJSJ_NSB_IJNSX_ISG_SD_EES1Q_EEESK_NSB_IJNSB_IJlllEEESD_SY_EEESK_S1T_NS1L_6fusion15FusionCallbacksIS1P_NS1U_17LinearCombinationISK_fSK_fLNS_15FloatRoundStyleE2EEESJ_S1R_JEEENSA_5SM1004TMEM4LOAD26SM100_TMEM_LOAD_16dp32b32xES16_NS17_INS18_ILi2ELi4ELi3EEES1B_NSX_INSB_IJS1C_SG_EEENSB_IJSG_SD_EEEEEEENSA_39AutoVectorizingCopyWithAssumedAlignmentILi128EEENSA_21SM90_TMA_STORE_IM2COLES28_S2A_S2A_EEEvvEEEEvNT_6ParamsE) ;  /* 0xffffff5c02ac7950 */ /* 0x000fea0003c3ffff */
        .weak           $__internal_2_$__cuda_sm10x_tcgen05_guardrail_trap_unallocated_columns_being_dealloced
        .type           $__internal_2_$__cuda_sm10x_tcgen05_guardrail_trap_unallocated_columns_being_dealloced,@function
        .size           $__internal_2_$__cuda_sm10x_tcgen05_guardrail_trap_unallocated_columns_being_dealloced,(.L_x_269 - $__internal_2_$__cuda_sm10x_tcgen05_guardrail_trap_unallocated_columns_being_dealloced)
$__internal_2_$__cuda_sm10x_tcgen05_guardrail_trap_unallocated_columns_being_dealloced:
[----:B------:R-:W-:Y:S05]  /*a150*/  BPT.TRAP 0x1 ;  /* 0x000000040000795c */ /* 0x000fea0000300000 */
[----:B------:R-:W-:-:S04]  /*a160*/  MOV R3, 0x0 ;  /* 0x0000000000037802 */ /* 0x000fc80000000f00 */
[----:B------:R-:W-:Y:S05]  /*a170*/  RET.REL.NODEC R2 `(_ZN7cutlass13device_kernelINS_4conv6kernel13ConvUniversalINS1_16ConvProblemShapeILNS1_8OperatorE0ELi2EEENS1_10collective14CollectiveConvINS1_47MainloopSm100TmaUmmaWarpSpecializedImplicitGemmILS5_0ELi54ELi2ELi1ELi2EN4cute5tupleIJNSA_1CILi1EEESD_SD_EEEEENSB_IJNSC_ILi64EEESG_NSB_IJNSC_ILi32EEEEEEEEENS_12float_e4m3_tESK_NSA_8TiledMMAINSA_8MMA_AtomIJNSA_10MMA_TraitsINSA_19SM100_MMA_F8F6F4_SSEJSK_SK_fSG_SG_NSA_17integral_constantINSA_4UMMA5MajorELSR_0EEESS_NSP_INSQ_7ScaleInELST_0EEESU_EEEEEENSA_6LayoutISE_NSB_IJNSC_ILi0EEESY_SY_EEEEENSB_IJNSA_10UnderscoreES11_S11_EEEEENS7_6detail27Sm100ImplicitGemmTileTraitsINSA_20SM90_TMA_LOAD_IM2COLENSA_14ComposedLayoutINSA_7SwizzleILi1ELi4ELi3EEENSA_18smem_ptr_flag_bitsILi8EEENSX_INSB_IJNSC_ILi8EEESH_EEENSB_IJSH_SD_EEEEEEEvEENS15_INSA_13SM90_TMA_LOADES1G_vEEEENS_8epilogue10collective18CollectiveEpilogueINS1L_23Sm100TmaWarpSpecializedILi1ELi1ELi32ELb0ELb0EEEJSJ_NSB_IJNSX_ISG_SD_EES1Q_EEESK_NSB_IJNSB_IJlllEEESD_SY_EEESK_S1T_NS1L_6fusion15FusionCallbacksIS1P_NS1U_17LinearCombinationISK_fSK_fLNS_15FloatRoundStyleE2EEESJ_S1R_JEEENSA_5SM1004TMEM4LOAD26SM100_TMEM_LOAD_16dp32b32xES16_NS17_INS18_ILi2ELi4ELi3EEES1B_NSX_INSB_IJS1C_SG_EEENSB_IJSG_SD_EEEEEEENSA_39AutoVectorizingCopyWithAssumedAlignmentILi128EEENSA_21SM90_TMA_STORE_IM2COLES28_S2A_S2A_EEEvvEEEEvNT_6ParamsE) ;  /* 0xffffff5c02a07950 */ /* 0x000fea0003c3ffff */
.L_x_268:
[----:B------:R-:W-:-:S00]  /*a180*/  BRA `(.L_x_268) ;  /* 0xfffffffc00fc7947 */ /* 0x000fc0000383ffff */
[----:B------:R-:W-:-:S00]  /*a190*/  NOP ;  /* 0x0000000000007918 */ /* 0x000fc00000000000 */
        /* <DEDUP_REMOVED lines=14> */
.L_x_269:


//--------------------- .nv.global.init           --------------------------
	.section	.nv.global.init,"aw",@progbits
.nv.global.init:
	.type		$str$29,@object
	.size		$str$29,($str$30 - $str$29)
$str$29:
        /*0000*/ 	.byte	0x28, 0x61, 0x64, 0x64, 0x72, 0x65, 0x73, 0x73, 0x20, 0x26, 0x20, 0x6d, 0x61, 0x73, 0x6b, 0x29
        /*0010*/ 	.byte	0x20, 0x3d, 0x3d, 0x20, 0x30, 0x00
	.type		$str$30,@object
	.size		$str$30,($str$28 - $str$30)
$str$30:
        /*0016*/ 	.byte	0x2f, 0x74, 0x6d, 0x70, 0x2f, 0x63, 0x75, 0x74, 0x6c, 0x61, 0x73, 0x73, 0x5f, 0x73, 0x77, 0x65
        /*0026*/ 	.byte	0x65, 0x70, 0x5f, 0x73, 0x72, 0x63, 0x2f, 0x69, 0x6e, 0x63, 0x6c, 0x75, 0x64, 0x65, 0x2f, 0x63
        /*0036*/ 	.byte	0x75, 0x74, 0x65, 0x2f, 0x70, 0x6f, 0x69, 0x6e, 0x74, 0x65, 0x72, 0x5f, 0x66, 0x6c, 0x61, 0x67
        /*0046*/ 	.byte	0x67, 0x65, 0x64, 0x2e, 0x68, 0x70, 0x70, 0x00
	.type		$str$28,@object
	.size		$str$28,($str$27 - $str$28)
$str$28:
        /*004e*/ 	.byte	0x2f, 0x74, 0x6d, 0x70, 0x2f, 0x63, 0x75, 0x74, 0x6c, 0x61, 0x73, 0x73, 0x5f, 0x73, 0x77, 0x65
        /*005e*/ 	.byte	0x65, 0x70, 0x5f, 0x73, 0x72, 0x63, 0x2f, 0x69, 0x6e, 0x63, 0x6c, 0x75, 0x64, 0x65, 0x2f, 0x63
        /*006e*/ 	.byte	0x75, 0x74, 0x65, 0x2f, 0x61, 0x74, 0x6f, 0x6d, 0x2f, 0x63, 0x6f, 0x70, 0x79, 0x5f, 0x74, 0x72
        /*007e*/ 	.byte	0x61, 0x69, 0x74, 0x73, 0x5f, 0x73, 0x6d, 0x31, 0x30, 0x30, 0x2e, 0x68, 0x70, 0x70, 0x00
	.type		$str$27,@object
	.size		$str$27,(__unnamed_1 - $str$27)
$str$27:
        /*008d*/ 	.byte	0x28, 0x28, 0x75, 0x69, 0x6e, 0x74, 0x33, 0x32, 0x5f, 0x74, 0x28, 0x74, 0x68, 0x72, 0x65, 0x61
        /*009d*/ 	.byte	0x64, 0x49, 0x64, 0x78, 0x2e, 0x78, 0x29, 0x20, 0x2f, 0x20, 0x33, 0x32, 0x29, 0x20, 0x25, 0x20
        /*00ad*/ 	.byte	0x34, 0x29, 0x20, 0x3d, 0x3d, 0x20, 0x28, 0x28, 0x28, 0x74, 0x6d, 0x65, 0x6d, 0x5f, 0x61, 0x64
        /*00bd*/ 	.byte	0x64, 0x72, 0x20, 0x3e, 0x3e, 0x20, 0x31, 0x36, 0x29, 0x20, 0x2f, 0x20, 0x33, 0x32, 0x29, 0x20
        /*00cd*/ 	.byte	0x25, 0x20, 0x34, 0x29, 0x00
	.type		__unnamed_1,@object
	.size		__unnamed_1,(__unnamed_2 - __unnamed_1)
__unnamed_1:
        /*00d2*/ 	.byte	0x61, 0x75, 0x74, 0x6f, 0x20, 0x63, 0x75, 0x74, 0x65, 0x3a, 0x3a, 0x61, 0x73, 0x5f, 0x70, 0x6f
        /* <DEDUP_REMOVED lines=24> */
        /*0262*/ 	.byte	0x3c, 0x34, 0x30, 0x39, 0x36, 0x3e, 0x3e, 0x3e, 0x3e, 0x5d, 0x00
	.type		__unnamed_2,@object
	.size		__unnamed_2,(.L_2 - __unnamed_2)
__unnamed_2:
        /* <DEDUP_REMOVED lines=40> */
        /*04ed*/ 	.byte	0x74, 0x65, 0x3a, 0x3a, 0x43, 0x3c, 0x30, 0x3e, 0x3e, 0x3e, 0x3e, 0x5d, 0x00
.L_2:


//--------------------- .nv.shared._ZN7cutlass13device_kernelINS_4conv6kernel13ConvUniversalINS1_16ConvProblemShapeILNS1_8OperatorE0ELi2EEENS1_10collective14CollectiveConvINS1_47MainloopSm100TmaUmmaWarpSpecializedImplicitGemmILS5_0ELi54ELi2ELi1ELi2EN4cute5tupleIJNSA_1CILi1EEESD_SD_EEEEENSB_IJNSC_ILi64EEESG_NSB_IJNSC_ILi32EEEEEEEEENS_12float_e4m3_tESK_NSA_8TiledMMAINSA_8MMA_AtomIJNSA_10MMA_TraitsINSA_19SM100_MMA_F8F6F4_SSEJSK_SK_fSG_SG_NSA_17integral_constantINSA_4UMMA5MajorELSR_0EEESS_NSP_INSQ_7ScaleInELST_0EEESU_EEEEEENSA_6LayoutISE_NSB_IJNSC_ILi0EEESY_SY_EEEEENSB_IJNSA_10UnderscoreES11_S11_EEEEENS7_6detail27Sm100ImplicitGemmTileTraitsINSA_20SM90_TMA_LOAD_IM2COLENSA_14ComposedLayoutINSA_7SwizzleILi1ELi4ELi3EEENSA_18smem_ptr_flag_bitsILi8EEENSX_INSB_IJNSC_ILi8EEESH_EEENSB_IJSH_SD_EEEEEEEvEENS15_INSA_13SM90_TMA_LOADES1G_vEEEENS_8epilogue10collective18CollectiveEpilogueINS1L_23Sm100TmaWarpSpecializedILi1ELi1ELi32ELb0ELb0EEEJSJ_NSB_IJNSX_ISG_SD_EES1Q_EEESK_NSB_IJNSB_IJlllEEESD_SY_EEESK_S1T_NS1L_6fusion15FusionCallbacksIS1P_NS1U_17LinearCombinationISK_fSK_fLNS_15FloatRoundStyleE2EEESJ_S1R_JEEENSA_5SM1004TMEM4LOAD26SM100_TMEM_LOAD_16dp32b32xES16_NS17_INS18_ILi2ELi4ELi3EEES1B_NSX_INSB_IJS1C_SG_EEENSB_IJSG_SD_EEEEEEENSA_39AutoVectorizingCopyWithAssumedAlignmentILi128EEENSA_21SM90_TMA_STORE_IM2COLES28_S2A_S2A_EEEvvEEEEvNT_6ParamsE --------------------------
	.section	.nv.shared._ZN7cutlass13device_kernelINS_4conv6kernel13ConvUniversalINS1_16ConvProblemShapeILNS1_8OperatorE0ELi2EEENS1_10collective14CollectiveConvINS1_47MainloopSm100TmaUmmaWarpSpecializedImplicitGemmILS5_0ELi54ELi2ELi1ELi2EN4cute5tupleIJNSA_1CILi1EEESD_SD_EEEEENSB_IJNSC_ILi64EEESG_NSB_IJNSC_ILi32EEEEEEEEENS_12float_e4m3_tESK_NSA_8TiledMMAINSA_8MMA_AtomIJNSA_10MMA_TraitsINSA_19SM100_MMA_F8F6F4_SSEJSK_SK_fSG_SG_NSA_17integral_constantINSA_4UMMA5MajorELSR_0EEESS_NSP_INSQ_7ScaleInELST_0EEESU_EEEEEENSA_6LayoutISE_NSB_IJNSC_ILi0EEESY_SY_EEEEENSB_IJNSA_10UnderscoreES11_S11_EEEEENS7_6detail27Sm100ImplicitGemmTileTraitsINSA_20SM90_TMA_LOAD_IM2COLENSA_14ComposedLayoutINSA_7SwizzleILi1ELi4ELi3EEENSA_18smem_ptr_flag_bitsILi8EEENSX_INSB_IJNSC_ILi8EEESH_EEENSB_IJSH_SD_EEEEEEEvEENS15_INSA_13SM90_TMA_LOADES1G_vEEEENS_8epilogue10collective18CollectiveEpilogueINS1L_23Sm100TmaWarpSpecializedILi1ELi1ELi32ELb0ELb0EEEJSJ_NSB_IJNSX_ISG_SD_EES1Q_EEESK_NSB_IJNSB_IJlllEEESD_SY_EEESK_S1T_NS1L_6fusion15FusionCallbacksIS1P_NS1U_17LinearCombinationISK_fSK_fLNS_15FloatRoundStyleE2EEESJ_S1R_JEEENSA_5SM1004TMEM4LOAD26SM100_TMEM_LOAD_16dp32b32xES16_NS17_INS18_ILi2ELi4ELi3EEES1B_NSX_INSB_IJS1C_SG_EEENSB_IJSG_SD_EEEEEEENSA_39AutoVectorizingCopyWithAssumedAlignmentILi128EEENSA_21SM90_TMA_STORE_IM2COLES28_S2A_S2A_EEEvvEEEEvNT_6ParamsE,"aw",@nobits
	.sectionflags	@""
	.align	16
	.zero		1024


//--------------------- .nv.shared.reserved.0     --------------------------
	.section	.nv.shared.reserved.0,"aw",@nobits
	.weak		__nv_reservedSMEM_offset_0_alias
	.size		__nv_reservedSMEM_offset_0_alias, 0, 64
	.other		__nv_reservedSMEM_offset_0_alias,@"STO_CUDA_RESERVED_SHARED STV_DEFAULT"
__nv_reservedSMEM_offset_0_alias:
	.zero		0
.nv.shared.reserved.0:
	.zero		64
	.weak		__nv_reservedSMEM_tcgen05_partition
	.type		__nv_reservedSMEM_tcgen05_partition,@object
	.size		__nv_reservedSMEM_tcgen05_partition,(.L_0 - __nv_reservedSMEM_tcgen05_partition)
__nv_reservedSMEM_tcgen05_partition:
	.zero		32
.L_0:


//--------------------- .nv.global                --------------------------
	.section	.nv.global,"aw",@nobits
.nv.global:
	.type		_ZN39_INTERNAL_8b0baf68_4_k_cu_7d0cba38_31104cute1_E,@object
	.size		_ZN39_INTERNAL_8b0baf68_4_k_cu_7d0cba38_31104cute1_E,(_ZN39_INTERNAL_8b0baf68_4_k_cu_7d0cba38_31104cuda3std3__45__cpo6cbeginE - _ZN39_INTERNAL_8b0baf68_4_k_cu_7d0cba38_31104cute1_E)
_ZN39_INTERNAL_8b0baf68_4_k_cu_7d0cba38_31104cute1_E:
	.zero		1
	.type		_ZN39_INTERNAL_8b0baf68_4_k_cu_7d0cba38_31104cuda3std3__45__cpo6cbeginE,@object
	.size		_ZN39_INTERNAL_8b0baf68_4_k_cu_7d0cba38_31104cuda3std3__45__cpo6cbeginE,(_ZN39_INTERNAL_8b0baf68_4_k_cu_7d0cba38_31104cuda3std3__48in_placeE - _ZN39_INTERNAL_8b0baf68_4_k_cu_7d0cba38_31104cuda3std3__45__cpo6cbeginE)
_ZN39_INTERNAL_8b0baf68_4_k_cu_7d0cba38_31104cuda3std3__45__cpo6cbeginE:
	.zero		1
	.type		_ZN39_INTERNAL_8b0baf68_4_k_cu_7d0cba38_31104cuda3std3__48in_placeE,@object
	.size		_ZN39_INTERNAL_8b0baf68_4_k_cu_7d0cba38_31104cuda3std3__48in_placeE,(_ZN39_INTERNAL_8b0baf68_4_k_cu_7d0cba38_31104cuda3std6ranges3__45__cpo9iter_moveE - _ZN39_INTERNAL_8b0baf68_4_k_cu_7d0cba38_31104cuda3std3__48in_placeE)
_ZN39_INTERNAL_8b0baf68_4_k_cu_7d0cba38_31104cuda3std3__48in_placeE:
	.zero		1
	.type		_ZN39_INTERNAL_8b0baf68_4_k_cu_7d0cba38_31104cuda3std6ranges3__45__cpo9iter_moveE,@object
	.size		_ZN39_INTERNAL_8b0baf68_4_k_cu_7d0cba38_31104cuda3std6ranges3__45__cpo9iter_moveE,(_ZN39_INTERNAL_8b0baf68_4_k_cu_7d0cba38_31104cuda3std3__45__cpo5beginE - _ZN39_INTERNAL_8b0baf68_4_k_cu_7d0cba38_31104cuda3std6ranges3__45__cpo9iter_moveE)
_ZN39_INTERNAL_8b0baf68_4_k_cu_7d0cba38_31104cuda3std6ranges3__45__cpo9iter_moveE:
	.zero		1
	.type		_ZN39_INTERNAL_8b0baf68_4_k_cu_7d0cba38_31104cuda3std3__45__cpo5beginE,@object
	.size		_ZN39_INTERNAL_8b0baf68_4_k_cu_7d0cba38_31104cuda3std3__45__cpo5beginE,(_ZN39_INTERNAL_8b0baf68_4_k_cu_7d0cba38_31104cuda3std3__441_GLOBAL__N__8b0baf68_4_k_cu_7d0cba38_31106ignoreE - _ZN39_INTERNAL_8b0baf68_4_k_cu_7d0cba38_31104cuda3std3__45__cpo5beginE)
_ZN39_INTERNAL_8b0baf68_4_k_cu_7d0cba38_31104cuda3std3__45__cpo5beginE:
	.zero		1
	.type		_ZN39_INTERNAL_8b0baf68_4_k_cu_7d0cba38_31104cuda3std3__441_GLOBAL__N__8b0baf68_4_k_cu_7d0cba38_31106ignoreE,@object
	.size		_ZN39_INTERNAL_8b0baf68_4_k_cu_7d0cba38_31104cuda3std3__441_GLOBAL__N__8b0baf68_4_k_cu_7d0cba38_31106ignoreE,(_ZN39_INTERNAL_8b0baf68_4_k_cu_7d0cba38_31104cute7productE - _ZN39_INTERNAL_8b0baf68_4_k_cu_7d0cba38_31104cuda3std3__441_GLOBAL__N__8b0baf68_4_k_cu_7d0cba38_31106ignoreE)
_ZN39_INTERNAL_8b0baf68_4_k_cu_7d0cba38_31104cuda3std3__441_GLOBAL__N__8b0baf68_4_k_cu_7d0cba38_31106ignoreE:
	.zero		1
	.type		_ZN39_INTERNAL_8b0baf68_4_k_cu_7d0cba38_31104cute7productE,@object
	.size		_ZN39_INTERNAL_8b0baf68_4_k_cu_7d0cba38_31104cute7productE,(_ZN39_INTERNAL_8b0baf68_4_k_cu_7d0cba38_31104cuda3std3__45__cpo3endE - _ZN39_INTERNAL_8b0baf68_4_k_cu_7d0cba38_31104cute7productE)
_ZN39_INTERNAL_8b0baf68_4_k_cu_7d0cba38_31104cute7productE:
	.zero		1
	.type		_ZN39_INTERNAL_8b0baf68_4_k_cu_7d0cba38_31104cuda3std3__45__cpo3endE,@object
	.size		_ZN39_INTERNAL_8b0baf68_4_k_cu_7d0cba38_31104cuda3std3__45__cpo3endE,(_ZN39_INTERNAL_8b0baf68_4_k_cu_7d0cba38_31104cuda3std3__419piecewise_constructE - _ZN39_INTERNAL_8b0baf68_4_k_cu_7d0cba38_31104cuda3std3__45__cpo3endE)
_ZN39_INTERNAL_8b0baf68_4_k_cu_7d0cba38_31104cuda3std3__45__cpo3endE:
	.zero		1
	.type		_ZN39_INTERNAL_8b0baf68_4_k_cu_7d0cba38_31104cuda3std3__419piecewise_constructE,@object
	.size		_ZN39_INTERNAL_8b0baf68_4_k_cu_7d0cba38_31104cuda3std3__419piecewise_constructE,(_ZN39_INTERNAL_8b0baf68_4_k_cu_7d0cba38_31104cuda3std3__45__cpo4cendE - _ZN39_INTERNAL_8b0baf68_4_k_cu_7d0cba38_31104cuda3std3__419piecewise_constructE)
_ZN39_INTERNAL_8b0baf68_4_k_cu_7d0cba38_31104cuda3std3__419piecewise_constructE:
	.zero		1
	.type		_ZN39_INTERNAL_8b0baf68_4_k_cu_7d0cba38_31104cuda3std3__45__cpo4cendE,@object
	.size		_ZN39_INTERNAL_8b0baf68_4_k_cu_7d0cba38_31104cuda3std3__45__cpo4cendE,(_ZN39_INTERNAL_8b0baf68_4_k_cu_7d0cba38_31104cuda3std6ranges3__45__cpo4swapE - _ZN39_INTERNAL_8b0baf68_4_k_cu_7d0cba38_31104cuda3std3__45__cpo4cendE)
_ZN39_INTERNAL_8b0baf68_4_k_cu_7d0cba38_31104cuda3std3__45__cpo4cendE:
	.zero		1
	.type		_ZN39_INTERNAL_8b0baf68_4_k_cu_7d0cba38_31104cuda3std6ranges3__45__cpo4swapE,@object
	.size		_ZN39_INTERNAL_8b0baf68_4_k_cu_7d0cba38_31104cuda3std6ranges3__45__cpo4swapE,(.L_10 - _ZN39_INTERNAL_8b0baf68_4_k_cu_7d0cba38_31104cuda3std6ranges3__45__cpo4swapE)
_ZN39_INTERNAL_8b0baf68_4_k_cu_7d0cba38_31104cuda3std6ranges3__45__cpo4swapE:
	.zero		1
.L_10:


//--------------------- .nv.constant0._ZN7cutlass13device_kernelINS_4conv6kernel13ConvUniversalINS1_16ConvProblemShapeILNS1_8OperatorE0ELi2EEENS1_10collective14CollectiveConvINS1_47MainloopSm100TmaUmmaWarpSpecializedImplicitGemmILS5_0ELi54ELi2ELi1ELi2EN4cute5tupleIJNSA_1CILi1EEESD_SD_EEEEENSB_IJNSC_ILi64EEESG_NSB_IJNSC_ILi32EEEEEEEEENS_12float_e4m3_tESK_NSA_8TiledMMAINSA_8MMA_AtomIJNSA_10MMA_TraitsINSA_19SM100_MMA_F8F6F4_SSEJSK_SK_fSG_SG_NSA_17integral_constantINSA_4UMMA5MajorELSR_0EEESS_NSP_INSQ_7ScaleInELST_0EEESU_EEEEEENSA_6LayoutISE_NSB_IJNSC_ILi0EEESY_SY_EEEEENSB_IJNSA_10UnderscoreES11_S11_EEEEENS7_6detail27Sm100ImplicitGemmTileTraitsINSA_20SM90_TMA_LOAD_IM2COLENSA_14ComposedLayoutINSA_7SwizzleILi1ELi4ELi3EEENSA_18smem_ptr_flag_bitsILi8EEENSX_INSB_IJNSC_ILi8EEESH_EEENSB_IJSH_SD_EEEEEEEvEENS15_INSA_13SM90_TMA_LOADES1G_vEEEENS_8epilogue10collective18CollectiveEpilogueINS1L_23Sm100TmaWarpSpecializedILi1ELi1ELi32ELb0ELb0EEEJSJ_NSB_IJNSX_ISG_SD_EES1Q_EEESK_NSB_IJNSB_IJlllEEESD_SY_EEESK_S1T_NS1L_6fusion15FusionCallbacksIS1P_NS1U_17LinearCombinationISK_fSK_fLNS_15FloatRoundStyleE2EEESJ_S1R_JEEENSA_5SM1004TMEM4LOAD26SM100_TMEM_LOAD_16dp32b32xES16_NS17_INS18_ILi2ELi4ELi3EEES1B_NSX_INSB_IJS1C_SG_EEENSB_IJSG_SD_EEEEEEENSA_39AutoVectorizingCopyWithAssumedAlignmentILi128EEENSA_21SM90_TMA_STORE_IM2COLES28_S2A_S2A_EEEvvEEEEvNT_6ParamsE --------------------------
	.section	.nv.constant0._ZN7cutlass13device_kernelINS_4conv6kernel13ConvUniversalINS1_16ConvProblemShapeILNS1_8OperatorE0ELi2EEENS1_10collective14CollectiveConvINS1_47MainloopSm100TmaUmmaWarpSpecializedImplicitGemmILS5_0ELi54ELi2ELi1ELi2EN4cute5tupleIJNSA_1CILi1EEESD_SD_EEEEENSB_IJNSC_ILi64EEESG_NSB_IJNSC_ILi32EEEEEEEEENS_12float_e4m3_tESK_NSA_8TiledMMAINSA_8MMA_AtomIJNSA_10MMA_TraitsINSA_19SM100_MMA_F8F6F4_SSEJSK_SK_fSG_SG_NSA_17integral_constantINSA_4UMMA5MajorELSR_0EEESS_NSP_INSQ_7ScaleInELST_0EEESU_EEEEEENSA_6LayoutISE_NSB_IJNSC_ILi0EEESY_SY_EEEEENSB_IJNSA_10UnderscoreES11_S11_EEEEENS7_6detail27Sm100ImplicitGemmTileTraitsINSA_20SM90_TMA_LOAD_IM2COLENSA_14ComposedLayoutINSA_7SwizzleILi1ELi4ELi3EEENSA_18smem_ptr_flag_bitsILi8EEENSX_INSB_IJNSC_ILi8EEESH_EEENSB_IJSH_SD_EEEEEEEvEENS15_INSA_13SM90_TMA_LOADES1G_vEEEENS_8epilogue10collective18CollectiveEpilogueINS1L_23Sm100TmaWarpSpecializedILi1ELi1ELi32ELb0ELb0EEEJSJ_NSB_IJNSX_ISG_SD_EES1Q_EEESK_NSB_IJNSB_IJlllEEESD_SY_EEESK_S1T_NS1L_6fusion15FusionCallbacksIS1P_NS1U_17LinearCombinationISK_fSK_fLNS_15FloatRoundStyleE2EEESJ_S1R_JEEENSA_5SM1004TMEM4LOAD26SM100_TMEM_LOAD_16dp32b32xES16_NS17_INS18_ILi2ELi4ELi3EEES1B_NSX_INSB_IJS1C_SG_EEENSB_IJSG_SD_EEEEEEENSA_39AutoVectorizingCopyWithAssumedAlignmentILi128EEENSA_21SM90_TMA_STORE_IM2COLES28_S2A_S2A_EEEvvEEEEvNT_6ParamsE,"a",@progbits
	.sectionflags	@""
	.align	4
.nv.constant0._ZN7cutlass13device_kernelINS_4conv6kernel13ConvUniversalINS1_16ConvProblemShapeILNS1_8OperatorE0ELi2EEENS1_10collective14CollectiveConvINS1_47MainloopSm100TmaUmmaWarpSpecializedImplicitGemmILS5_0ELi54ELi2ELi1ELi2EN4cute5tupleIJNSA_1CILi1EEESD_SD_EEEEENSB_IJNSC_ILi64EEESG_NSB_IJNSC_ILi32EEEEEEEEENS_12float_e4m3_tESK_NSA_8TiledMMAINSA_8MMA_AtomIJNSA_10MMA_TraitsINSA_19SM100_MMA_F8F6F4_SSEJSK_SK_fSG_SG_NSA_17integral_constantINSA_4UMMA5MajorELSR_0EEESS_NSP_INSQ_7ScaleInELST_0EEESU_EEEEEENSA_6LayoutISE_NSB_IJNSC_ILi0EEESY_SY_EEEEENSB_IJNSA_10UnderscoreES11_S11_EEEEENS7_6detail27Sm100ImplicitGemmTileTraitsINSA_20SM90_TMA_LOAD_IM2COLENSA_14ComposedLayoutINSA_7SwizzleILi1ELi4ELi3EEENSA_18smem_ptr_flag_bitsILi8EEENSX_INSB_IJNSC_ILi8EEESH_EEENSB_IJSH_SD_EEEEEEEvEENS15_INSA_13SM90_TMA_LOADES1G_vEEEENS_8epilogue10collective18CollectiveEpilogueINS1L_23Sm100TmaWarpSpecializedILi1ELi1ELi32ELb0ELb0EEEJSJ_NSB_IJNSX_ISG_SD_EES1Q_EEESK_NSB_IJNSB_IJlllEEESD_SY_EEESK_S1T_NS1L_6fusion15FusionCallbacksIS1P_NS1U_17LinearCombinationISK_fSK_fLNS_15FloatRoundStyleE2EEESJ_S1R_JEEENSA_5SM1004TMEM4LOAD26SM100_TMEM_LOAD_16dp32b32xES16_NS17_INS18_ILi2ELi4ELi3EEES1B_NSX_INSB_IJS1C_SG_EEENSB_IJSG_SD_EEEEEEENSA_39AutoVectorizingCopyWithAssumedAlignmentILi128EEENSA_21SM90_TMA_STORE_IM2COLES28_S2A_S2A_EEEvvEEEEvNT_6ParamsE:
	.zero		2944


//--------------------- SYMBOLS --------------------------

	.type		.nv.reservedSmem.offset0,@object
	.size		.nv.reservedSmem.offset0,0x4
	.type		.nv.reservedSmem.cap,@object
	.size		.nv.reservedSmem.cap,0x4
	.type		__assertfail,@function
